//
// Generated by NVIDIA NVVM Compiler
//
// Compiler Build ID: CL-36424714
// Cuda compilation tools, release 13.0, V13.0.88
// Based on NVVM 20.0.0
//

.version 9.0
.target sm_100
.address_size 64

	// .globl	pvi_build_scale_f32

.visible .entry pvi_build_scale_f32(
	.param .u64 .ptr .align 1 pvi_build_scale_f32_param_0,
	.param .u64 .ptr .align 1 pvi_build_scale_f32_param_1,
	.param .u32 pvi_build_scale_f32_param_2,
	.param .u32 pvi_build_scale_f32_param_3,
	.param .u64 .ptr .align 1 pvi_build_scale_f32_param_4
)
{
	.reg .pred 	%p<57>;
	.reg .b32 	%r<58>;
	.reg .b32 	%f<33>;
	.reg .b64 	%rd<54>;
	.reg .b64 	%fd<123>;

	ld.param.u64 	%rd29, [pvi_build_scale_f32_param_0];
	ld.param.u64 	%rd30, [pvi_build_scale_f32_param_1];
	ld.param.u32 	%r29, [pvi_build_scale_f32_param_2];
	ld.param.u32 	%r30, [pvi_build_scale_f32_param_3];
	ld.param.u64 	%rd31, [pvi_build_scale_f32_param_4];
	cvta.to.global.u64 	%rd1, %rd30;
	cvta.to.global.u64 	%rd2, %rd29;
	cvta.to.global.u64 	%rd3, %rd31;
	setp.lt.s32 	%p6, %r29, 1;
	@%p6 bra 	$L__BB0_53;
	mov.u32 	%r31, %ctaid.x;
	mov.u32 	%r32, %tid.x;
	or.b32  	%r33, %r31, %r32;
	setp.ne.s32 	%p7, %r33, 0;
	@%p7 bra 	$L__BB0_53;
	max.s32 	%r1, %r30, 0;
	and.b32  	%r2, %r29, 15;
	setp.lt.u32 	%p8, %r29, 16;
	mov.b32 	%r51, 0;
	@%p8 bra 	$L__BB0_5;
	and.b32  	%r51, %r29, 2147483632;
	neg.s32 	%r49, %r51;
	add.s64 	%rd46, %rd3, 32;
$L__BB0_4:
	.pragma "nounroll";
	mov.b32 	%r35, 2143289344;
	st.global.u32 	[%rd46+-32], %r35;
	st.global.u32 	[%rd46+-28], %r35;
	st.global.u32 	[%rd46+-24], %r35;
	st.global.u32 	[%rd46+-20], %r35;
	st.global.u32 	[%rd46+-16], %r35;
	st.global.u32 	[%rd46+-12], %r35;
	st.global.u32 	[%rd46+-8], %r35;
	st.global.u32 	[%rd46+-4], %r35;
	st.global.u32 	[%rd46], %r35;
	st.global.u32 	[%rd46+4], %r35;
	st.global.u32 	[%rd46+8], %r35;
	st.global.u32 	[%rd46+12], %r35;
	st.global.u32 	[%rd46+16], %r35;
	st.global.u32 	[%rd46+20], %r35;
	st.global.u32 	[%rd46+24], %r35;
	st.global.u32 	[%rd46+28], %r35;
	add.s32 	%r49, %r49, 16;
	add.s64 	%rd46, %rd46, 64;
	setp.ne.s32 	%p9, %r49, 0;
	@%p9 bra 	$L__BB0_4;
$L__BB0_5:
	setp.eq.s32 	%p10, %r2, 0;
	@%p10 bra 	$L__BB0_14;
	and.b32  	%r8, %r29, 7;
	setp.lt.u32 	%p11, %r2, 8;
	@%p11 bra 	$L__BB0_8;
	mul.wide.u32 	%rd32, %r51, 4;
	add.s64 	%rd33, %rd3, %rd32;
	mov.b32 	%r36, 2143289344;
	st.global.u32 	[%rd33], %r36;
	st.global.u32 	[%rd33+4], %r36;
	st.global.u32 	[%rd33+8], %r36;
	st.global.u32 	[%rd33+12], %r36;
	st.global.u32 	[%rd33+16], %r36;
	st.global.u32 	[%rd33+20], %r36;
	st.global.u32 	[%rd33+24], %r36;
	st.global.u32 	[%rd33+28], %r36;
	add.s32 	%r51, %r51, 8;
$L__BB0_8:
	setp.eq.s32 	%p12, %r8, 0;
	@%p12 bra 	$L__BB0_14;
	and.b32  	%r11, %r29, 3;
	setp.lt.u32 	%p13, %r8, 4;
	@%p13 bra 	$L__BB0_11;
	mul.wide.u32 	%rd34, %r51, 4;
	add.s64 	%rd35, %rd3, %rd34;
	mov.b32 	%r37, 2143289344;
	st.global.u32 	[%rd35], %r37;
	st.global.u32 	[%rd35+4], %r37;
	st.global.u32 	[%rd35+8], %r37;
	st.global.u32 	[%rd35+12], %r37;
	add.s32 	%r51, %r51, 4;
$L__BB0_11:
	setp.eq.s32 	%p14, %r11, 0;
	@%p14 bra 	$L__BB0_14;
	mul.wide.u32 	%rd36, %r51, 4;
	add.s64 	%rd47, %rd3, %rd36;
	neg.s32 	%r53, %r11;
$L__BB0_13:
	.pragma "nounroll";
	mov.b32 	%r38, 2143289344;
	st.global.u32 	[%rd47], %r38;
	add.s64 	%rd47, %rd47, 4;
	add.s32 	%r53, %r53, 1;
	setp.ne.s32 	%p15, %r53, 0;
	@%p15 bra 	$L__BB0_13;
$L__BB0_14:
	setp.ge.s32 	%p16, %r30, %r29;
	@%p16 bra 	$L__BB0_53;
	cvt.u64.u32 	%rd10, %r1;
	mul.wide.u32 	%rd37, %r1, 4;
	add.s64 	%rd38, %rd3, %rd37;
	mov.b32 	%r39, 1065353216;
	st.global.u32 	[%rd38], %r39;
	add.s32 	%r56, %r1, 1;
	setp.ge.u32 	%p17, %r56, %r29;
	@%p17 bra 	$L__BB0_53;
	shl.b64 	%rd39, %rd10, 2;
	add.s64 	%rd40, %rd1, %rd39;
	ld.global.nc.f32 	%f11, [%rd40];
	cvt.f64.f32 	%fd121, %f11;
	add.s64 	%rd41, %rd2, %rd39;
	ld.global.nc.f32 	%f12, [%rd41];
	cvt.f64.f32 	%fd120, %f12;
	not.b32 	%r40, %r1;
	add.s32 	%r41, %r29, %r40;
	and.b32  	%r18, %r41, 3;
	setp.eq.s32 	%p18, %r18, 0;
	mov.f64 	%fd104, 0d3FF0000000000000;
	@%p18 bra 	$L__BB0_26;
	neg.s32 	%r55, %r18;
	add.s64 	%rd43, %rd37, 4;
	add.s64 	%rd50, %rd3, %rd43;
	add.s64 	%rd49, %rd1, %rd43;
	add.s64 	%rd48, %rd2, %rd43;
	mov.f64 	%fd104, 0d3FF0000000000000;
	mov.u32 	%r54, %r1;
$L__BB0_18:
	.pragma "nounroll";
	ld.global.nc.f32 	%f1, [%rd48];
	ld.global.nc.f32 	%f2, [%rd49];
	abs.f32 	%f13, %f1;
	setp.equ.f32 	%p19, %f13, 0f7F800000;
	abs.f32 	%f14, %f2;
	setp.equ.f32 	%p20, %f14, 0f7F800000;
	or.pred  	%p1, %p19, %p20;
	abs.f64 	%fd59, %fd120;
	setp.equ.f64 	%p21, %fd59, 0d7FF0000000000000;
	or.pred  	%p22, %p1, %p21;
	abs.f64 	%fd61, %fd121;
	setp.equ.f64 	%p23, %fd61, 0d7FF0000000000000;
	or.pred  	%p24, %p22, %p23;
	@%p24 bra 	$L__BB0_22;
	cvt.f64.f32 	%fd6, %f2;
	setp.geu.f64 	%p25, %fd121, %fd6;
	@%p25 bra 	$L__BB0_21;
	cvt.f64.f32 	%fd63, %f1;
	sub.f64 	%fd64, %fd63, %fd120;
	div.rn.f64 	%fd65, %fd64, %fd120;
	fma.rn.f64 	%fd104, %fd104, %fd65, %fd104;
$L__BB0_21:
	cvt.rn.f32.f64 	%f16, %fd104;
	st.global.f32 	[%rd50], %f16;
	cvt.f64.f32 	%fd120, %f1;
	mov.f64 	%fd121, %fd6;
	bra.uni 	$L__BB0_24;
$L__BB0_22:
	mov.b32 	%r42, 2143289344;
	st.global.u32 	[%rd50], %r42;
	@%p1 bra 	$L__BB0_24;
	cvt.f64.f32 	%fd120, %f1;
	cvt.f64.f32 	%fd121, %f2;
$L__BB0_24:
	add.s32 	%r55, %r55, 1;
	setp.ne.s32 	%p26, %r55, 0;
	add.s32 	%r54, %r54, 1;
	add.s64 	%rd50, %rd50, 4;
	add.s64 	%rd49, %rd49, 4;
	add.s64 	%rd48, %rd48, 4;
	@%p26 bra 	$L__BB0_18;
	add.s32 	%r56, %r54, 1;
$L__BB0_26:
	sub.s32 	%r43, %r29, %r1;
	add.s32 	%r44, %r43, -2;
	setp.lt.u32 	%p27, %r44, 3;
	@%p27 bra 	$L__BB0_53;
	sub.s32 	%r57, %r56, %r29;
	mul.wide.u32 	%rd44, %r56, 4;
	add.s64 	%rd45, %rd44, 8;
	add.s64 	%rd53, %rd2, %rd45;
	add.s64 	%rd52, %rd1, %rd45;
	add.s64 	%rd51, %rd3, %rd45;
$L__BB0_28:
	ld.global.nc.f32 	%f3, [%rd53+-8];
	ld.global.nc.f32 	%f4, [%rd52+-8];
	abs.f32 	%f17, %f3;
	setp.equ.f32 	%p28, %f17, 0f7F800000;
	abs.f32 	%f18, %f4;
	setp.equ.f32 	%p29, %f18, 0f7F800000;
	or.pred  	%p2, %p28, %p29;
	abs.f64 	%fd66, %fd120;
	setp.equ.f64 	%p30, %fd66, 0d7FF0000000000000;
	or.pred  	%p31, %p2, %p30;
	abs.f64 	%fd68, %fd121;
	setp.equ.f64 	%p32, %fd68, 0d7FF0000000000000;
	or.pred  	%p33, %p31, %p32;
	@%p33 bra 	$L__BB0_32;
	cvt.f64.f32 	%fd109, %f4;
	setp.geu.f64 	%p34, %fd121, %fd109;
	@%p34 bra 	$L__BB0_31;
	cvt.f64.f32 	%fd70, %f3;
	sub.f64 	%fd71, %fd70, %fd120;
	div.rn.f64 	%fd72, %fd71, %fd120;
	fma.rn.f64 	%fd104, %fd104, %fd72, %fd104;
$L__BB0_31:
	cvt.rn.f32.f64 	%f20, %fd104;
	st.global.f32 	[%rd51+-8], %f20;
	cvt.f64.f32 	%fd120, %f3;
	bra.uni 	$L__BB0_34;
$L__BB0_32:
	mov.b32 	%r45, 2143289344;
	st.global.u32 	[%rd51+-8], %r45;
	mov.f64 	%fd109, %fd121;
	@%p2 bra 	$L__BB0_34;
	cvt.f64.f32 	%fd120, %f3;
	cvt.f64.f32 	%fd109, %f4;
$L__BB0_34:
	ld.global.nc.f32 	%f5, [%rd53+-4];
	ld.global.nc.f32 	%f6, [%rd52+-4];
	abs.f32 	%f21, %f5;
	setp.equ.f32 	%p35, %f21, 0f7F800000;
	abs.f32 	%f22, %f6;
	setp.equ.f32 	%p36, %f22, 0f7F800000;
	or.pred  	%p3, %p35, %p36;
	abs.f64 	%fd73, %fd120;
	setp.equ.f64 	%p37, %fd73, 0d7FF0000000000000;
	or.pred  	%p38, %p3, %p37;
	abs.f64 	%fd75, %fd109;
	setp.equ.f64 	%p39, %fd75, 0d7FF0000000000000;
	or.pred  	%p40, %p38, %p39;
	@%p40 bra 	$L__BB0_38;
	cvt.f64.f32 	%fd113, %f6;
	setp.geu.f64 	%p41, %fd109, %fd113;
	@%p41 bra 	$L__BB0_37;
	cvt.f64.f32 	%fd77, %f5;
	sub.f64 	%fd78, %fd77, %fd120;
	div.rn.f64 	%fd79, %fd78, %fd120;
	fma.rn.f64 	%fd104, %fd104, %fd79, %fd104;
$L__BB0_37:
	cvt.rn.f32.f64 	%f24, %fd104;
	st.global.f32 	[%rd51+-4], %f24;
	cvt.f64.f32 	%fd120, %f5;
	bra.uni 	$L__BB0_40;
$L__BB0_38:
	mov.b32 	%r46, 2143289344;
	st.global.u32 	[%rd51+-4], %r46;
	mov.f64 	%fd113, %fd109;
	@%p3 bra 	$L__BB0_40;
	cvt.f64.f32 	%fd120, %f5;
	cvt.f64.f32 	%fd113, %f6;
$L__BB0_40:
	ld.global.nc.f32 	%f7, [%rd53];
	ld.global.nc.f32 	%f8, [%rd52];
	abs.f32 	%f25, %f7;
	setp.equ.f32 	%p42, %f25, 0f7F800000;
	abs.f32 	%f26, %f8;
	setp.equ.f32 	%p43, %f26, 0f7F800000;
	or.pred  	%p4, %p42, %p43;
	abs.f64 	%fd80, %fd120;
	setp.equ.f64 	%p44, %fd80, 0d7FF0000000000000;
	or.pred  	%p45, %p4, %p44;
	abs.f64 	%fd82, %fd113;
	setp.equ.f64 	%p46, %fd82, 0d7FF0000000000000;
	or.pred  	%p47, %p45, %p46;
	@%p47 bra 	$L__BB0_44;
	cvt.f64.f32 	%fd117, %f8;
	setp.geu.f64 	%p48, %fd113, %fd117;
	@%p48 bra 	$L__BB0_43;
	cvt.f64.f32 	%fd84, %f7;
	sub.f64 	%fd85, %fd84, %fd120;
	div.rn.f64 	%fd86, %fd85, %fd120;
	fma.rn.f64 	%fd104, %fd104, %fd86, %fd104;
$L__BB0_43:
	cvt.rn.f32.f64 	%f28, %fd104;
	st.global.f32 	[%rd51], %f28;
	cvt.f64.f32 	%fd120, %f7;
	bra.uni 	$L__BB0_46;
$L__BB0_44:
	mov.b32 	%r47, 2143289344;
	st.global.u32 	[%rd51], %r47;
	mov.f64 	%fd117, %fd113;
	@%p4 bra 	$L__BB0_46;
	cvt.f64.f32 	%fd120, %f7;
	cvt.f64.f32 	%fd117, %f8;
$L__BB0_46:
	ld.global.nc.f32 	%f9, [%rd53+4];
	ld.global.nc.f32 	%f10, [%rd52+4];
	abs.f32 	%f29, %f9;
	setp.equ.f32 	%p49, %f29, 0f7F800000;
	abs.f32 	%f30, %f10;
	setp.equ.f32 	%p50, %f30, 0f7F800000;
	or.pred  	%p5, %p49, %p50;
	abs.f64 	%fd87, %fd120;
	setp.equ.f64 	%p51, %fd87, 0d7FF0000000000000;
	or.pred  	%p52, %p5, %p51;
	abs.f64 	%fd89, %fd117;
	setp.equ.f64 	%p53, %fd89, 0d7FF0000000000000;
	or.pred  	%p54, %p52, %p53;
	@%p54 bra 	$L__BB0_50;
	cvt.f64.f32 	%fd121, %f10;
	setp.geu.f64 	%p55, %fd117, %fd121;
	@%p55 bra 	$L__BB0_49;
	cvt.f64.f32 	%fd91, %f9;
	sub.f64 	%fd92, %fd91, %fd120;
	div.rn.f64 	%fd93, %fd92, %fd120;
	fma.rn.f64 	%fd104, %fd104, %fd93, %fd104;
$L__BB0_49:
	cvt.rn.f32.f64 	%f32, %fd104;
	st.global.f32 	[%rd51+4], %f32;
	cvt.f64.f32 	%fd120, %f9;
	bra.uni 	$L__BB0_52;
$L__BB0_50:
	mov.b32 	%r48, 2143289344;
	st.global.u32 	[%rd51+4], %r48;
	mov.f64 	%fd121, %fd117;
	@%p5 bra 	$L__BB0_52;
	cvt.f64.f32 	%fd120, %f9;
	cvt.f64.f32 	%fd121, %f10;
$L__BB0_52:
	add.s32 	%r57, %r57, 4;
	add.s64 	%rd53, %rd53, 16;
	add.s64 	%rd52, %rd52, 16;
	add.s64 	%rd51, %rd51, 16;
	setp.ne.s32 	%p56, %r57, 0;
	@%p56 bra 	$L__BB0_28;
$L__BB0_53:
	ret;

}
	// .globl	pvi_build_scale_warp16_f32
.visible .entry pvi_build_scale_warp16_f32(
	.param .u64 .ptr .align 1 pvi_build_scale_warp16_f32_param_0,
	.param .u64 .ptr .align 1 pvi_build_scale_warp16_f32_param_1,
	.param .u32 pvi_build_scale_warp16_f32_param_2,
	.param .u32 pvi_build_scale_warp16_f32_param_3,
	.param .u64 .ptr .align 1 pvi_build_scale_warp16_f32_param_4
)
{
	.reg .pred 	%p<81>;
	.reg .b32 	%r<138>;
	.reg .b32 	%f<16>;
	.reg .b64 	%rd<60>;
	.reg .b64 	%fd<97>;

	ld.param.u64 	%rd19, [pvi_build_scale_warp16_f32_param_0];
	ld.param.u64 	%rd20, [pvi_build_scale_warp16_f32_param_1];
	ld.param.u32 	%r33, [pvi_build_scale_warp16_f32_param_2];
	ld.param.u32 	%r34, [pvi_build_scale_warp16_f32_param_3];
	ld.param.u64 	%rd21, [pvi_build_scale_warp16_f32_param_4];
	cvta.to.global.u64 	%rd1, %rd19;
	cvta.to.global.u64 	%rd2, %rd20;
	cvta.to.global.u64 	%rd3, %rd21;
	setp.lt.s32 	%p1, %r33, 1;
	mov.u32 	%r35, %ctaid.x;
	setp.ne.s32 	%p2, %r35, 0;
	or.pred  	%p3, %p2, %p1;
	@%p3 bra 	$L__BB1_39;
	mov.u32 	%r1, %tid.x;
	and.b32  	%r2, %r1, 31;
	setp.gt.u32 	%p4, %r1, 15;
	@%p4 bra 	$L__BB1_39;
	max.s32 	%r3, %r34, 0;
	setp.le.s32 	%p5, %r34, %r2;
	setp.ge.u32 	%p6, %r2, %r33;
	or.pred  	%p7, %p5, %p6;
	@%p7 bra 	$L__BB1_15;
	min.u32 	%r36, %r34, %r33;
	add.s32 	%r37, %r2, 16;
	max.u32 	%r38, %r36, %r37;
	not.b32 	%r39, %r1;
	add.s32 	%r40, %r38, %r39;
	shr.u32 	%r41, %r40, 4;
	add.s32 	%r4, %r41, 1;
	and.b32  	%r5, %r4, 15;
	setp.lt.u32 	%p8, %r40, 240;
	mov.u32 	%r131, %r2;
	@%p8 bra 	$L__BB1_6;
	and.b32  	%r42, %r4, 536870896;
	neg.s32 	%r129, %r42;
	and.b32  	%r43, %r1, 31;
	mul.wide.u32 	%rd22, %r43, 4;
	add.s64 	%rd23, %rd22, %rd3;
	add.s64 	%rd56, %rd23, 512;
	mov.u32 	%r131, %r2;
$L__BB1_5:
	.pragma "nounroll";
	mov.b32 	%r44, 2143289344;
	st.global.u32 	[%rd56+-512], %r44;
	st.global.u32 	[%rd56+-448], %r44;
	st.global.u32 	[%rd56+-384], %r44;
	st.global.u32 	[%rd56+-320], %r44;
	st.global.u32 	[%rd56+-256], %r44;
	st.global.u32 	[%rd56+-192], %r44;
	st.global.u32 	[%rd56+-128], %r44;
	st.global.u32 	[%rd56+-64], %r44;
	st.global.u32 	[%rd56], %r44;
	st.global.u32 	[%rd56+64], %r44;
	st.global.u32 	[%rd56+128], %r44;
	st.global.u32 	[%rd56+192], %r44;
	st.global.u32 	[%rd56+256], %r44;
	st.global.u32 	[%rd56+320], %r44;
	st.global.u32 	[%rd56+384], %r44;
	st.global.u32 	[%rd56+448], %r44;
	add.s32 	%r131, %r131, 256;
	add.s32 	%r129, %r129, 16;
	add.s64 	%rd56, %rd56, 1024;
	setp.ne.s32 	%p9, %r129, 0;
	@%p9 bra 	$L__BB1_5;
$L__BB1_6:
	setp.eq.s32 	%p10, %r5, 0;
	@%p10 bra 	$L__BB1_15;
	and.b32  	%r12, %r4, 7;
	setp.lt.u32 	%p11, %r5, 8;
	@%p11 bra 	$L__BB1_9;
	mul.wide.u32 	%rd24, %r131, 4;
	add.s64 	%rd25, %rd3, %rd24;
	mov.b32 	%r45, 2143289344;
	st.global.u32 	[%rd25], %r45;
	st.global.u32 	[%rd25+64], %r45;
	st.global.u32 	[%rd25+128], %r45;
	st.global.u32 	[%rd25+192], %r45;
	st.global.u32 	[%rd25+256], %r45;
	st.global.u32 	[%rd25+320], %r45;
	st.global.u32 	[%rd25+384], %r45;
	st.global.u32 	[%rd25+448], %r45;
	add.s32 	%r131, %r131, 128;
$L__BB1_9:
	setp.eq.s32 	%p12, %r12, 0;
	@%p12 bra 	$L__BB1_15;
	and.b32  	%r15, %r4, 3;
	setp.lt.u32 	%p13, %r12, 4;
	@%p13 bra 	$L__BB1_12;
	mul.wide.u32 	%rd26, %r131, 4;
	add.s64 	%rd27, %rd3, %rd26;
	mov.b32 	%r46, 2143289344;
	st.global.u32 	[%rd27], %r46;
	st.global.u32 	[%rd27+64], %r46;
	st.global.u32 	[%rd27+128], %r46;
	st.global.u32 	[%rd27+192], %r46;
	add.s32 	%r131, %r131, 64;
$L__BB1_12:
	setp.eq.s32 	%p14, %r15, 0;
	@%p14 bra 	$L__BB1_15;
	mul.wide.u32 	%rd28, %r131, 4;
	add.s64 	%rd57, %rd3, %rd28;
	neg.s32 	%r134, %r15;
$L__BB1_14:
	.pragma "nounroll";
	mov.b32 	%r47, 2143289344;
	st.global.u32 	[%rd57], %r47;
	add.s64 	%rd57, %rd57, 64;
	add.s32 	%r134, %r134, 1;
	setp.ne.s32 	%p15, %r134, 0;
	@%p15 bra 	$L__BB1_14;
$L__BB1_15:
	setp.ge.u32 	%p16, %r3, %r33;
	@%p16 bra 	$L__BB1_39;
	setp.ne.s32 	%p17, %r2, 0;
	@%p17 bra 	$L__BB1_18;
	mul.wide.u32 	%rd29, %r3, 4;
	add.s64 	%rd30, %rd3, %rd29;
	mov.b32 	%r48, 1065353216;
	st.global.u32 	[%rd30], %r48;
$L__BB1_18:
	add.s32 	%r135, %r3, 1;
	setp.ge.u32 	%p18, %r135, %r33;
	@%p18 bra 	$L__BB1_39;
	add.s32 	%r22, %r3, 17;
	max.s32 	%r49, %r33, %r22;
	sub.s32 	%r50, %r49, %r3;
	add.s32 	%r23, %r50, -2;
	and.b32  	%r51, %r23, 16;
	setp.ne.s32 	%p19, %r51, 0;
	mov.f64 	%fd94, 0d3FF0000000000000;
	mov.f64 	%fd92, 0d3FF0000000000000;
	@%p19 bra 	$L__BB1_26;
	add.s32 	%r24, %r135, %r2;
	setp.ge.u32 	%p20, %r24, %r33;
	@%p20 bra 	$L__BB1_23;
	add.s32 	%r52, %r3, %r2;
	cvt.u64.u32 	%rd10, %r52;
	mul.wide.u32 	%rd31, %r52, 4;
	add.s64 	%rd32, %rd2, %rd31;
	ld.global.nc.f32 	%f1, [%rd32+4];
	ld.global.nc.f32 	%f2, [%rd32];
	setp.leu.f32 	%p21, %f1, %f2;
	@%p21 bra 	$L__BB1_23;
	shl.b64 	%rd33, %rd10, 2;
	add.s64 	%rd34, %rd1, %rd33;
	ld.global.nc.f32 	%f3, [%rd34];
	ld.global.nc.f32 	%f4, [%rd34+4];
	cvt.f64.f32 	%fd21, %f4;
	cvt.f64.f32 	%fd22, %f3;
	sub.f64 	%fd23, %fd21, %fd22;
	div.rn.f64 	%fd24, %fd23, %fd22;
	add.f64 	%fd92, %fd24, 0d3FF0000000000000;
$L__BB1_23:
	setp.ge.u32 	%p22, %r24, %r33;
	setp.eq.s32 	%p23, %r2, 0;
	// begin inline asm
	mov.b64 {%r53,%r54}, %fd92;
	// end inline asm
	shfl.sync.up.b32	%r56|%p24, %r54, 1, 4096, 65535;
	shfl.sync.up.b32	%r55|%p25, %r53, 1, 4096, 65535;
	// begin inline asm
	mov.b64 %fd26, {%r55,%r56};
	// end inline asm
	mul.f64 	%fd35, %fd92, %fd26;
	selp.f64 	%fd27, %fd92, %fd35, %p23;
	// begin inline asm
	mov.b64 {%r57,%r58}, %fd27;
	// end inline asm
	shfl.sync.up.b32	%r60|%p26, %r58, 2, 4096, 65535;
	shfl.sync.up.b32	%r59|%p27, %r57, 2, 4096, 65535;
	// begin inline asm
	mov.b64 %fd28, {%r59,%r60};
	// end inline asm
	setp.lt.u32 	%p28, %r2, 2;
	mul.f64 	%fd36, %fd27, %fd28;
	selp.f64 	%fd29, %fd27, %fd36, %p28;
	// begin inline asm
	mov.b64 {%r61,%r62}, %fd29;
	// end inline asm
	shfl.sync.up.b32	%r64|%p29, %r62, 4, 4096, 65535;
	shfl.sync.up.b32	%r63|%p30, %r61, 4, 4096, 65535;
	// begin inline asm
	mov.b64 %fd30, {%r63,%r64};
	// end inline asm
	setp.lt.u32 	%p31, %r2, 4;
	mul.f64 	%fd37, %fd29, %fd30;
	selp.f64 	%fd31, %fd29, %fd37, %p31;
	// begin inline asm
	mov.b64 {%r65,%r66}, %fd31;
	// end inline asm
	shfl.sync.up.b32	%r68|%p32, %r66, 8, 4096, 65535;
	shfl.sync.up.b32	%r67|%p33, %r65, 8, 4096, 65535;
	// begin inline asm
	mov.b64 %fd32, {%r67,%r68};
	// end inline asm
	setp.lt.u32 	%p34, %r2, 8;
	mul.f64 	%fd38, %fd31, %fd32;
	selp.f64 	%fd3, %fd31, %fd38, %p34;
	mov.f64 	%fd33, 0d3FF0000000000000;
	// begin inline asm
	mov.b64 {%r69,%r70}, %fd33;
	// end inline asm
	shfl.sync.idx.b32	%r72|%p35, %r70, 0, 4127, 65535;
	shfl.sync.idx.b32	%r71|%p36, %r69, 0, 4127, 65535;
	// begin inline asm
	mov.b64 %fd34, {%r71,%r72};
	// end inline asm
	@%p22 bra 	$L__BB1_25;
	mul.f64 	%fd39, %fd3, %fd34;
	cvt.rn.f32.f64 	%f5, %fd39;
	add.s32 	%r73, %r3, %r2;
	mul.wide.u32 	%rd35, %r73, 4;
	add.s64 	%rd36, %rd3, %rd35;
	st.global.f32 	[%rd36+4], %f5;
$L__BB1_25:
	setp.eq.s32 	%p37, %r2, 0;
	// begin inline asm
	mov.b64 {%r74,%r75}, %fd3;
	// end inline asm
	shfl.sync.idx.b32	%r77|%p38, %r75, 15, 4127, 65535;
	shfl.sync.idx.b32	%r76|%p39, %r74, 15, 4127, 65535;
	// begin inline asm
	mov.b64 %fd41, {%r76,%r77};
	// end inline asm
	selp.f64 	%fd94, %fd41, 0d3FF0000000000000, %p37;
	mov.u32 	%r135, %r22;
$L__BB1_26:
	setp.lt.u32 	%p40, %r23, 16;
	@%p40 bra 	$L__BB1_39;
	cvt.u64.u32 	%rd37, %r135;
	cvt.u64.u32 	%rd38, %r1;
	and.b64  	%rd39, %rd38, 31;
	add.s64 	%rd40, %rd37, %rd39;
	shl.b64 	%rd41, %rd40, 2;
	add.s64 	%rd59, %rd41, 64;
	add.s32 	%r137, %r135, 15;
	add.s32 	%r136, %r135, %r2;
	mul.wide.u32 	%rd58, %r136, 4;
$L__BB1_28:
	setp.ge.s32 	%p41, %r136, %r33;
	mov.f64 	%fd95, 0d3FF0000000000000;
	@%p41 bra 	$L__BB1_31;
	add.s32 	%r78, %r136, -1;
	cvt.u64.u32 	%rd15, %r78;
	add.s64 	%rd42, %rd2, %rd58;
	ld.global.nc.f32 	%f6, [%rd42];
	mul.wide.u32 	%rd43, %r78, 4;
	add.s64 	%rd44, %rd2, %rd43;
	ld.global.nc.f32 	%f7, [%rd44];
	setp.leu.f32 	%p42, %f6, %f7;
	@%p42 bra 	$L__BB1_31;
	shl.b64 	%rd45, %rd15, 2;
	add.s64 	%rd46, %rd1, %rd45;
	ld.global.nc.f32 	%f8, [%rd46];
	add.s64 	%rd47, %rd1, %rd58;
	ld.global.nc.f32 	%f9, [%rd47];
	cvt.f64.f32 	%fd44, %f9;
	cvt.f64.f32 	%fd45, %f8;
	sub.f64 	%fd46, %fd44, %fd45;
	div.rn.f64 	%fd47, %fd46, %fd45;
	add.f64 	%fd95, %fd47, 0d3FF0000000000000;
$L__BB1_31:
	setp.ge.s32 	%p43, %r136, %r33;
	setp.lt.u32 	%p44, %r2, 8;
	setp.lt.u32 	%p45, %r2, 4;
	setp.lt.u32 	%p46, %r2, 2;
	setp.eq.s32 	%p47, %r2, 0;
	// begin inline asm
	mov.b64 {%r79,%r80}, %fd95;
	// end inline asm
	shfl.sync.up.b32	%r82|%p48, %r80, 1, 4096, 65535;
	shfl.sync.up.b32	%r81|%p49, %r79, 1, 4096, 65535;
	// begin inline asm
	mov.b64 %fd49, {%r81,%r82};
	// end inline asm
	mul.f64 	%fd58, %fd95, %fd49;
	selp.f64 	%fd50, %fd95, %fd58, %p47;
	// begin inline asm
	mov.b64 {%r83,%r84}, %fd50;
	// end inline asm
	shfl.sync.up.b32	%r86|%p50, %r84, 2, 4096, 65535;
	shfl.sync.up.b32	%r85|%p51, %r83, 2, 4096, 65535;
	// begin inline asm
	mov.b64 %fd51, {%r85,%r86};
	// end inline asm
	mul.f64 	%fd59, %fd50, %fd51;
	selp.f64 	%fd52, %fd50, %fd59, %p46;
	// begin inline asm
	mov.b64 {%r87,%r88}, %fd52;
	// end inline asm
	shfl.sync.up.b32	%r90|%p52, %r88, 4, 4096, 65535;
	shfl.sync.up.b32	%r89|%p53, %r87, 4, 4096, 65535;
	// begin inline asm
	mov.b64 %fd53, {%r89,%r90};
	// end inline asm
	mul.f64 	%fd60, %fd52, %fd53;
	selp.f64 	%fd54, %fd52, %fd60, %p45;
	// begin inline asm
	mov.b64 {%r91,%r92}, %fd54;
	// end inline asm
	shfl.sync.up.b32	%r94|%p54, %r92, 8, 4096, 65535;
	shfl.sync.up.b32	%r93|%p55, %r91, 8, 4096, 65535;
	// begin inline asm
	mov.b64 %fd55, {%r93,%r94};
	// end inline asm
	mul.f64 	%fd61, %fd54, %fd55;
	selp.f64 	%fd10, %fd54, %fd61, %p44;
	// begin inline asm
	mov.b64 {%r95,%r96}, %fd94;
	// end inline asm
	shfl.sync.idx.b32	%r98|%p56, %r96, 0, 4127, 65535;
	shfl.sync.idx.b32	%r97|%p57, %r95, 0, 4127, 65535;
	// begin inline asm
	mov.b64 %fd57, {%r97,%r98};
	// end inline asm
	@%p43 bra 	$L__BB1_33;
	mul.f64 	%fd62, %fd10, %fd57;
	cvt.rn.f32.f64 	%f10, %fd62;
	add.s64 	%rd48, %rd3, %rd58;
	st.global.f32 	[%rd48], %f10;
$L__BB1_33:
	// begin inline asm
	mov.b64 {%r99,%r100}, %fd10;
	// end inline asm
	shfl.sync.idx.b32	%r102|%p58, %r100, 15, 4127, 65535;
	shfl.sync.idx.b32	%r101|%p59, %r99, 15, 4127, 65535;
	// begin inline asm
	mov.b64 %fd64, {%r101,%r102};
	// end inline asm
	mul.f64 	%fd12, %fd94, %fd64;
	add.s32 	%r30, %r136, 16;
	setp.ge.s32 	%p60, %r30, %r33;
	mov.f64 	%fd96, 0d3FF0000000000000;
	@%p60 bra 	$L__BB1_36;
	add.s32 	%r103, %r136, 15;
	cvt.u64.u32 	%rd16, %r103;
	add.s64 	%rd49, %rd2, %rd59;
	ld.global.nc.f32 	%f11, [%rd49];
	mul.wide.u32 	%rd50, %r103, 4;
	add.s64 	%rd51, %rd2, %rd50;
	ld.global.nc.f32 	%f12, [%rd51];
	setp.leu.f32 	%p61, %f11, %f12;
	@%p61 bra 	$L__BB1_36;
	add.s64 	%rd52, %rd1, %rd59;
	shl.b64 	%rd53, %rd16, 2;
	add.s64 	%rd54, %rd1, %rd53;
	ld.global.nc.f32 	%f13, [%rd54];
	ld.global.nc.f32 	%f14, [%rd52];
	cvt.f64.f32 	%fd67, %f14;
	cvt.f64.f32 	%fd68, %f13;
	sub.f64 	%fd69, %fd67, %fd68;
	div.rn.f64 	%fd70, %fd69, %fd68;
	add.f64 	%fd96, %fd70, 0d3FF0000000000000;
$L__BB1_36:
	setp.ge.s32 	%p62, %r30, %r33;
	setp.lt.u32 	%p63, %r2, 8;
	setp.lt.u32 	%p64, %r2, 4;
	setp.lt.u32 	%p65, %r2, 2;
	setp.eq.s32 	%p66, %r2, 0;
	// begin inline asm
	mov.b64 {%r104,%r105}, %fd96;
	// end inline asm
	shfl.sync.up.b32	%r107|%p67, %r105, 1, 4096, 65535;
	shfl.sync.up.b32	%r106|%p68, %r104, 1, 4096, 65535;
	// begin inline asm
	mov.b64 %fd72, {%r106,%r107};
	// end inline asm
	mul.f64 	%fd81, %fd96, %fd72;
	selp.f64 	%fd73, %fd96, %fd81, %p66;
	// begin inline asm
	mov.b64 {%r108,%r109}, %fd73;
	// end inline asm
	shfl.sync.up.b32	%r111|%p69, %r109, 2, 4096, 65535;
	shfl.sync.up.b32	%r110|%p70, %r108, 2, 4096, 65535;
	// begin inline asm
	mov.b64 %fd74, {%r110,%r111};
	// end inline asm
	mul.f64 	%fd82, %fd73, %fd74;
	selp.f64 	%fd75, %fd73, %fd82, %p65;
	// begin inline asm
	mov.b64 {%r112,%r113}, %fd75;
	// end inline asm
	shfl.sync.up.b32	%r115|%p71, %r113, 4, 4096, 65535;
	shfl.sync.up.b32	%r114|%p72, %r112, 4, 4096, 65535;
	// begin inline asm
	mov.b64 %fd76, {%r114,%r115};
	// end inline asm
	mul.f64 	%fd83, %fd75, %fd76;
	selp.f64 	%fd77, %fd75, %fd83, %p64;
	// begin inline asm
	mov.b64 {%r116,%r117}, %fd77;
	// end inline asm
	shfl.sync.up.b32	%r119|%p73, %r117, 8, 4096, 65535;
	shfl.sync.up.b32	%r118|%p74, %r116, 8, 4096, 65535;
	// begin inline asm
	mov.b64 %fd78, {%r118,%r119};
	// end inline asm
	mul.f64 	%fd84, %fd77, %fd78;
	selp.f64 	%fd15, %fd77, %fd84, %p63;
	selp.f64 	%fd79, %fd12, %fd94, %p66;
	// begin inline asm
	mov.b64 {%r120,%r121}, %fd79;
	// end inline asm
	shfl.sync.idx.b32	%r123|%p75, %r121, 0, 4127, 65535;
	shfl.sync.idx.b32	%r122|%p76, %r120, 0, 4127, 65535;
	// begin inline asm
	mov.b64 %fd80, {%r122,%r123};
	// end inline asm
	@%p62 bra 	$L__BB1_38;
	mul.f64 	%fd85, %fd15, %fd80;
	cvt.rn.f32.f64 	%f15, %fd85;
	add.s64 	%rd55, %rd3, %rd59;
	st.global.f32 	[%rd55], %f15;
$L__BB1_38:
	setp.eq.s32 	%p77, %r2, 0;
	// begin inline asm
	mov.b64 {%r124,%r125}, %fd15;
	// end inline asm
	shfl.sync.idx.b32	%r127|%p78, %r125, 15, 4127, 65535;
	shfl.sync.idx.b32	%r126|%p79, %r124, 15, 4127, 65535;
	// begin inline asm
	mov.b64 %fd87, {%r126,%r127};
	// end inline asm
	mul.f64 	%fd88, %fd12, %fd87;
	selp.f64 	%fd94, %fd88, %fd94, %p77;
	add.s64 	%rd59, %rd59, 128;
	add.s32 	%r31, %r137, 32;
	add.s32 	%r128, %r137, 17;
	add.s32 	%r136, %r136, 32;
	add.s64 	%rd58, %rd58, 128;
	setp.lt.s32 	%p80, %r128, %r33;
	mov.u32 	%r137, %r31;
	@%p80 bra 	$L__BB1_28;
$L__BB1_39:
	ret;

}
	// .globl	pvi_apply_scale_batch_f32
.visible .entry pvi_apply_scale_batch_f32(
	.param .u64 .ptr .align 1 pvi_apply_scale_batch_f32_param_0,
	.param .u32 pvi_apply_scale_batch_f32_param_1,
	.param .u32 pvi_apply_scale_batch_f32_param_2,
	.param .u64 .ptr .align 1 pvi_apply_scale_batch_f32_param_3,
	.param .u32 pvi_apply_scale_batch_f32_param_4,
	.param .u64 .ptr .align 1 pvi_apply_scale_batch_f32_param_5
)
{
	.reg .pred 	%p<9>;
	.reg .b32 	%r<16>;
	.reg .b32 	%f<5>;
	.reg .b64 	%rd<23>;

	ld.param.u64 	%rd5, [pvi_apply_scale_batch_f32_param_0];
	ld.param.u32 	%r3, [pvi_apply_scale_batch_f32_param_1];
	ld.param.u32 	%r4, [pvi_apply_scale_batch_f32_param_2];
	ld.param.u64 	%rd6, [pvi_apply_scale_batch_f32_param_3];
	ld.param.u32 	%r5, [pvi_apply_scale_batch_f32_param_4];
	ld.param.u64 	%rd7, [pvi_apply_scale_batch_f32_param_5];
	cvta.to.global.u64 	%rd1, %rd7;
	mov.u32 	%r7, %ctaid.x;
	mov.u32 	%r8, %ntid.x;
	mov.u32 	%r9, %tid.x;
	mad.lo.s32 	%r1, %r7, %r8, %r9;
	mov.u32 	%r10, %ctaid.y;
	mov.u32 	%r11, %ntid.y;
	mov.u32 	%r12, %tid.y;
	mad.lo.s32 	%r13, %r10, %r11, %r12;
	setp.ge.s32 	%p1, %r1, %r3;
	setp.ge.s32 	%p2, %r13, %r5;
	or.pred  	%p3, %p1, %p2;
	setp.lt.s32 	%p4, %r5, 1;
	or.pred  	%p5, %p4, %p3;
	@%p5 bra 	$L__BB2_8;
	cvt.u64.u32 	%rd2, %r13;
	cvt.s64.s32 	%rd8, %r3;
	cvt.s64.s32 	%rd3, %r1;
	mad.lo.s64 	%rd4, %rd8, %rd2, %rd3;
	setp.ge.s32 	%p6, %r1, %r4;
	@%p6 bra 	$L__BB2_3;
	shl.b64 	%rd21, %rd4, 2;
	add.s64 	%rd22, %rd1, %rd21;
	mov.b32 	%r15, 2143289344;
	st.global.u32 	[%rd22], %r15;
	bra.uni 	$L__BB2_8;
$L__BB2_3:
	cvta.to.global.u64 	%rd9, %rd6;
	shl.b64 	%rd10, %rd2, 2;
	add.s64 	%rd11, %rd9, %rd10;
	ld.global.nc.f32 	%f1, [%rd11];
	setp.ne.s32 	%p7, %r1, %r4;
	@%p7 bra 	$L__BB2_5;
	shl.b64 	%rd19, %rd4, 2;
	add.s64 	%rd20, %rd1, %rd19;
	st.global.f32 	[%rd20], %f1;
	bra.uni 	$L__BB2_8;
$L__BB2_5:
	cvta.to.global.u64 	%rd12, %rd5;
	shl.b64 	%rd13, %rd3, 2;
	add.s64 	%rd14, %rd12, %rd13;
	ld.global.nc.f32 	%f2, [%rd14];
	abs.f32 	%f3, %f2;
	setp.ne.f32 	%p8, %f3, 0f7F800000;
	@%p8 bra 	$L__BB2_7;
	shl.b64 	%rd17, %rd4, 2;
	add.s64 	%rd18, %rd1, %rd17;
	mov.b32 	%r14, 2143289344;
	st.global.u32 	[%rd18], %r14;
	bra.uni 	$L__BB2_8;
$L__BB2_7:
	mul.f32 	%f4, %f1, %f2;
	shl.b64 	%rd15, %rd4, 2;
	add.s64 	%rd16, %rd1, %rd15;
	st.global.f32 	[%rd16], %f4;
$L__BB2_8:
	ret;

}
	// .globl	pvi_apply_batch_direct_f32
.visible .entry pvi_apply_batch_direct_f32(
	.param .u64 .ptr .align 1 pvi_apply_batch_direct_f32_param_0,
	.param .u64 .ptr .align 1 pvi_apply_batch_direct_f32_param_1,
	.param .u32 pvi_apply_batch_direct_f32_param_2,
	.param .u32 pvi_apply_batch_direct_f32_param_3,
	.param .u64 .ptr .align 1 pvi_apply_batch_direct_f32_param_4,
	.param .u32 pvi_apply_batch_direct_f32_param_5,
	.param .u64 .ptr .align 1 pvi_apply_batch_direct_f32_param_6
)
{
	.reg .pred 	%p<76>;
	.reg .b32 	%r<61>;
	.reg .b32 	%f<46>;
	.reg .b64 	%rd<49>;
	.reg .b64 	%fd<143>;

	ld.param.u64 	%rd20, [pvi_apply_batch_direct_f32_param_0];
	ld.param.u64 	%rd21, [pvi_apply_batch_direct_f32_param_1];
	ld.param.u32 	%r26, [pvi_apply_batch_direct_f32_param_2];
	ld.param.u32 	%r27, [pvi_apply_batch_direct_f32_param_3];
	ld.param.u64 	%rd19, [pvi_apply_batch_direct_f32_param_4];
	ld.param.u32 	%r28, [pvi_apply_batch_direct_f32_param_5];
	ld.param.u64 	%rd22, [pvi_apply_batch_direct_f32_param_6];
	cvta.to.global.u64 	%rd1, %rd21;
	cvta.to.global.u64 	%rd2, %rd20;
	cvta.to.global.u64 	%rd3, %rd22;
	min.s32 	%r29, %r26, %r28;
	setp.lt.s32 	%p8, %r29, 1;
	@%p8 bra 	$L__BB3_65;
	mov.u32 	%r1, %ntid.x;
	mov.u32 	%r30, %ctaid.x;
	mov.u32 	%r31, %tid.x;
	mad.lo.s32 	%r54, %r30, %r1, %r31;
	setp.ge.s32 	%p9, %r54, %r28;
	@%p9 bra 	$L__BB3_65;
	max.s32 	%r32, %r27, 0;
	min.u32 	%r3, %r32, %r26;
	cvt.u64.u32 	%rd4, %r26;
	cvt.u64.u32 	%rd5, %r32;
	add.s32 	%r4, %r32, 1;
	mul.wide.u32 	%rd23, %r32, 4;
	add.s64 	%rd6, %rd2, %rd23;
	add.s64 	%rd7, %rd1, %rd23;
	and.b32  	%r5, %r3, 7;
	not.b32 	%r33, %r32;
	add.s32 	%r34, %r26, %r33;
	sub.s32 	%r35, %r26, %r32;
	add.s32 	%r6, %r35, -2;
	and.b32  	%r7, %r34, 3;
	add.s32 	%r8, %r32, 2;
	add.s32 	%r9, %r32, 3;
	add.s32 	%r10, %r32, 4;
	cvta.to.global.u64 	%rd8, %rd19;
	mov.u32 	%r36, %nctaid.x;
	mul.lo.s32 	%r11, %r1, %r36;
$L__BB3_3:
	setp.eq.s32 	%p10, %r3, 0;
	@%p10 bra 	$L__BB3_15;
	setp.lt.u32 	%p11, %r3, 8;
	cvt.s64.s32 	%rd9, %r54;
	mul.lo.s64 	%rd10, %rd9, %rd4;
	mov.b32 	%r57, 0;
	@%p11 bra 	$L__BB3_7;
	and.b32  	%r57, %r3, 2147483640;
	neg.s32 	%r55, %r57;
	mul.lo.s64 	%rd24, %rd4, %rd9;
	shl.b64 	%rd25, %rd24, 2;
	add.s64 	%rd26, %rd3, %rd25;
	add.s64 	%rd48, %rd26, 16;
$L__BB3_6:
	.pragma "nounroll";
	mov.b32 	%r39, 2143289344;
	st.global.u32 	[%rd48+-16], %r39;
	st.global.u32 	[%rd48+-12], %r39;
	st.global.u32 	[%rd48+-8], %r39;
	st.global.u32 	[%rd48+-4], %r39;
	st.global.u32 	[%rd48], %r39;
	st.global.u32 	[%rd48+4], %r39;
	st.global.u32 	[%rd48+8], %r39;
	st.global.u32 	[%rd48+12], %r39;
	add.s32 	%r55, %r55, 8;
	add.s64 	%rd48, %rd48, 32;
	setp.ne.s32 	%p12, %r55, 0;
	@%p12 bra 	$L__BB3_6;
$L__BB3_7:
	setp.eq.s32 	%p13, %r5, 0;
	@%p13 bra 	$L__BB3_15;
	add.s32 	%r40, %r5, -1;
	setp.lt.u32 	%p14, %r40, 3;
	@%p14 bra 	$L__BB3_10;
	cvt.u64.u32 	%rd27, %r57;
	add.s64 	%rd28, %rd10, %rd27;
	shl.b64 	%rd29, %rd28, 2;
	add.s64 	%rd30, %rd3, %rd29;
	mov.b32 	%r41, 2143289344;
	st.global.u32 	[%rd30], %r41;
	st.global.u32 	[%rd30+4], %r41;
	st.global.u32 	[%rd30+8], %r41;
	st.global.u32 	[%rd30+12], %r41;
	add.s32 	%r57, %r57, 4;
$L__BB3_10:
	and.b32  	%r42, %r3, 3;
	setp.eq.s32 	%p15, %r42, 0;
	@%p15 bra 	$L__BB3_15;
	setp.eq.s32 	%p16, %r42, 1;
	@%p16 bra 	$L__BB3_13;
	cvt.u64.u32 	%rd31, %r57;
	add.s64 	%rd32, %rd10, %rd31;
	shl.b64 	%rd33, %rd32, 2;
	add.s64 	%rd34, %rd3, %rd33;
	mov.b32 	%r43, 2143289344;
	st.global.u32 	[%rd34], %r43;
	st.global.u32 	[%rd34+4], %r43;
	add.s32 	%r57, %r57, 2;
$L__BB3_13:
	and.b32  	%r44, %r3, 1;
	setp.eq.b32 	%p17, %r44, 1;
	not.pred 	%p18, %p17;
	@%p18 bra 	$L__BB3_15;
	cvt.u64.u32 	%rd35, %r57;
	add.s64 	%rd36, %rd10, %rd35;
	shl.b64 	%rd37, %rd36, 2;
	add.s64 	%rd38, %rd3, %rd37;
	mov.b32 	%r45, 2143289344;
	st.global.u32 	[%rd38], %r45;
$L__BB3_15:
	cvt.u32.u64 	%r46, %rd5;
	setp.ge.u32 	%p19, %r46, %r26;
	@%p19 bra 	$L__BB3_64;
	setp.ge.u32 	%p20, %r4, %r26;
	cvt.s64.s32 	%rd39, %r54;
	mul.wide.s32 	%rd40, %r54, 4;
	add.s64 	%rd41, %rd8, %rd40;
	ld.global.nc.f32 	%f1, [%rd41];
	mul.lo.s64 	%rd14, %rd39, %rd4;
	add.s64 	%rd42, %rd14, %rd5;
	shl.b64 	%rd43, %rd42, 2;
	add.s64 	%rd15, %rd3, %rd43;
	st.global.f32 	[%rd15], %f1;
	@%p20 bra 	$L__BB3_64;
	setp.eq.s32 	%p21, %r7, 0;
	cvt.f64.f32 	%fd126, %f1;
	ld.global.nc.f32 	%f17, [%rd6];
	cvt.f64.f32 	%fd141, %f17;
	ld.global.nc.f32 	%f2, [%rd7];
	cvt.f64.f32 	%fd121, %f2;
	mov.u32 	%r59, %r4;
	@%p21 bra 	$L__BB3_38;
	ld.global.nc.f32 	%f3, [%rd6+4];
	ld.global.nc.f32 	%f4, [%rd7+4];
	abs.f32 	%f18, %f3;
	setp.equ.f32 	%p22, %f18, 0f7F800000;
	abs.f32 	%f19, %f4;
	setp.equ.f32 	%p23, %f19, 0f7F800000;
	or.pred  	%p1, %p22, %p23;
	abs.f64 	%fd70, %fd141;
	setp.equ.f64 	%p24, %fd70, 0d7FF0000000000000;
	or.pred  	%p25, %p1, %p24;
	abs.f64 	%fd72, %fd121;
	setp.equ.f64 	%p26, %fd72, 0d7FF0000000000000;
	or.pred  	%p27, %p25, %p26;
	@%p27 bra 	$L__BB3_22;
	setp.geu.f32 	%p28, %f2, %f4;
	@%p28 bra 	$L__BB3_21;
	cvt.f64.f32 	%fd74, %f3;
	div.rn.f64 	%fd75, %fd74, %fd141;
	mul.f64 	%fd126, %fd75, %fd126;
$L__BB3_21:
	cvt.rn.f32.f64 	%f21, %fd126;
	st.global.f32 	[%rd15+4], %f21;
	cvt.f64.f32 	%fd141, %f3;
	cvt.f64.f32 	%fd121, %f4;
	bra.uni 	$L__BB3_24;
$L__BB3_22:
	mov.b32 	%r47, 2143289344;
	st.global.u32 	[%rd15+4], %r47;
	@%p1 bra 	$L__BB3_24;
	cvt.f64.f32 	%fd141, %f3;
	cvt.f64.f32 	%fd121, %f4;
$L__BB3_24:
	setp.eq.s32 	%p29, %r7, 1;
	mov.u32 	%r59, %r8;
	@%p29 bra 	$L__BB3_38;
	ld.global.nc.f32 	%f5, [%rd6+8];
	ld.global.nc.f32 	%f6, [%rd7+8];
	abs.f32 	%f22, %f5;
	setp.equ.f32 	%p30, %f22, 0f7F800000;
	abs.f32 	%f23, %f6;
	setp.equ.f32 	%p31, %f23, 0f7F800000;
	or.pred  	%p2, %p30, %p31;
	abs.f64 	%fd76, %fd141;
	setp.equ.f64 	%p32, %fd76, 0d7FF0000000000000;
	or.pred  	%p33, %p2, %p32;
	abs.f64 	%fd78, %fd121;
	setp.equ.f64 	%p34, %fd78, 0d7FF0000000000000;
	or.pred  	%p35, %p33, %p34;
	@%p35 bra 	$L__BB3_29;
	cvt.f64.f32 	%fd13, %f6;
	setp.geu.f64 	%p36, %fd121, %fd13;
	@%p36 bra 	$L__BB3_28;
	cvt.f64.f32 	%fd80, %f5;
	div.rn.f64 	%fd81, %fd80, %fd141;
	mul.f64 	%fd126, %fd126, %fd81;
$L__BB3_28:
	cvt.rn.f32.f64 	%f25, %fd126;
	st.global.f32 	[%rd15+8], %f25;
	cvt.f64.f32 	%fd141, %f5;
	mov.f64 	%fd121, %fd13;
	bra.uni 	$L__BB3_31;
$L__BB3_29:
	mov.b32 	%r48, 2143289344;
	st.global.u32 	[%rd15+8], %r48;
	@%p2 bra 	$L__BB3_31;
	cvt.f64.f32 	%fd141, %f5;
	cvt.f64.f32 	%fd121, %f6;
$L__BB3_31:
	setp.eq.s32 	%p37, %r7, 2;
	mov.u32 	%r59, %r9;
	@%p37 bra 	$L__BB3_38;
	ld.global.nc.f32 	%f7, [%rd6+12];
	ld.global.nc.f32 	%f8, [%rd7+12];
	abs.f32 	%f26, %f7;
	setp.equ.f32 	%p38, %f26, 0f7F800000;
	abs.f32 	%f27, %f8;
	setp.equ.f32 	%p39, %f27, 0f7F800000;
	or.pred  	%p3, %p38, %p39;
	abs.f64 	%fd82, %fd141;
	setp.equ.f64 	%p40, %fd82, 0d7FF0000000000000;
	or.pred  	%p41, %p3, %p40;
	abs.f64 	%fd84, %fd121;
	setp.equ.f64 	%p42, %fd84, 0d7FF0000000000000;
	or.pred  	%p43, %p41, %p42;
	@%p43 bra 	$L__BB3_36;
	cvt.f64.f32 	%fd22, %f8;
	setp.geu.f64 	%p44, %fd121, %fd22;
	@%p44 bra 	$L__BB3_35;
	cvt.f64.f32 	%fd86, %f7;
	div.rn.f64 	%fd87, %fd86, %fd141;
	mul.f64 	%fd126, %fd126, %fd87;
$L__BB3_35:
	cvt.rn.f32.f64 	%f29, %fd126;
	st.global.f32 	[%rd15+12], %f29;
	cvt.f64.f32 	%fd141, %f7;
	mov.u32 	%r59, %r10;
	mov.f64 	%fd121, %fd22;
	bra.uni 	$L__BB3_38;
$L__BB3_36:
	mov.b32 	%r49, 2143289344;
	st.global.u32 	[%rd15+12], %r49;
	mov.u32 	%r59, %r10;
	@%p3 bra 	$L__BB3_38;
	cvt.f64.f32 	%fd141, %f7;
	cvt.f64.f32 	%fd121, %f8;
	mov.u32 	%r59, %r10;
$L__BB3_38:
	setp.lt.u32 	%p45, %r6, 3;
	@%p45 bra 	$L__BB3_64;
$L__BB3_39:
	cvt.u64.u32 	%rd44, %r59;
	mul.wide.u32 	%rd45, %r59, 4;
	add.s64 	%rd16, %rd2, %rd45;
	ld.global.nc.f32 	%f9, [%rd16];
	add.s64 	%rd17, %rd1, %rd45;
	ld.global.nc.f32 	%f10, [%rd17];
	abs.f32 	%f30, %f9;
	setp.equ.f32 	%p46, %f30, 0f7F800000;
	abs.f32 	%f31, %f10;
	setp.equ.f32 	%p47, %f31, 0f7F800000;
	or.pred  	%p4, %p46, %p47;
	abs.f64 	%fd88, %fd141;
	setp.equ.f64 	%p48, %fd88, 0d7FF0000000000000;
	or.pred  	%p49, %p4, %p48;
	abs.f64 	%fd90, %fd121;
	setp.equ.f64 	%p50, %fd90, 0d7FF0000000000000;
	or.pred  	%p51, %p49, %p50;
	add.s64 	%rd46, %rd14, %rd44;
	shl.b64 	%rd47, %rd46, 2;
	add.s64 	%rd18, %rd3, %rd47;
	@%p51 bra 	$L__BB3_43;
	cvt.f64.f32 	%fd130, %f10;
	setp.geu.f64 	%p52, %fd121, %fd130;
	@%p52 bra 	$L__BB3_42;
	cvt.f64.f32 	%fd92, %f9;
	div.rn.f64 	%fd93, %fd92, %fd141;
	mul.f64 	%fd126, %fd126, %fd93;
$L__BB3_42:
	cvt.rn.f32.f64 	%f33, %fd126;
	st.global.f32 	[%rd18], %f33;
	cvt.f64.f32 	%fd141, %f9;
	bra.uni 	$L__BB3_45;
$L__BB3_43:
	mov.b32 	%r50, 2143289344;
	st.global.u32 	[%rd18], %r50;
	mov.f64 	%fd130, %fd121;
	@%p4 bra 	$L__BB3_45;
	cvt.f64.f32 	%fd141, %f9;
	cvt.f64.f32 	%fd130, %f10;
$L__BB3_45:
	ld.global.nc.f32 	%f11, [%rd16+4];
	ld.global.nc.f32 	%f12, [%rd17+4];
	abs.f32 	%f34, %f11;
	setp.equ.f32 	%p53, %f34, 0f7F800000;
	abs.f32 	%f35, %f12;
	setp.equ.f32 	%p54, %f35, 0f7F800000;
	or.pred  	%p5, %p53, %p54;
	abs.f64 	%fd94, %fd141;
	setp.equ.f64 	%p55, %fd94, 0d7FF0000000000000;
	or.pred  	%p56, %p5, %p55;
	abs.f64 	%fd96, %fd130;
	setp.equ.f64 	%p57, %fd96, 0d7FF0000000000000;
	or.pred  	%p58, %p56, %p57;
	@%p58 bra 	$L__BB3_49;
	cvt.f64.f32 	%fd134, %f12;
	setp.geu.f64 	%p59, %fd130, %fd134;
	@%p59 bra 	$L__BB3_48;
	cvt.f64.f32 	%fd98, %f11;
	div.rn.f64 	%fd99, %fd98, %fd141;
	mul.f64 	%fd126, %fd126, %fd99;
$L__BB3_48:
	cvt.rn.f32.f64 	%f37, %fd126;
	st.global.f32 	[%rd18+4], %f37;
	cvt.f64.f32 	%fd141, %f11;
	bra.uni 	$L__BB3_51;
$L__BB3_49:
	mov.b32 	%r51, 2143289344;
	st.global.u32 	[%rd18+4], %r51;
	mov.f64 	%fd134, %fd130;
	@%p5 bra 	$L__BB3_51;
	cvt.f64.f32 	%fd141, %f11;
	cvt.f64.f32 	%fd134, %f12;
$L__BB3_51:
	ld.global.nc.f32 	%f13, [%rd16+8];
	ld.global.nc.f32 	%f14, [%rd17+8];
	abs.f32 	%f38, %f13;
	setp.equ.f32 	%p60, %f38, 0f7F800000;
	abs.f32 	%f39, %f14;
	setp.equ.f32 	%p61, %f39, 0f7F800000;
	or.pred  	%p6, %p60, %p61;
	abs.f64 	%fd100, %fd141;
	setp.equ.f64 	%p62, %fd100, 0d7FF0000000000000;
	or.pred  	%p63, %p6, %p62;
	abs.f64 	%fd102, %fd134;
	setp.equ.f64 	%p64, %fd102, 0d7FF0000000000000;
	or.pred  	%p65, %p63, %p64;
	@%p65 bra 	$L__BB3_55;
	cvt.f64.f32 	%fd138, %f14;
	setp.geu.f64 	%p66, %fd134, %fd138;
	@%p66 bra 	$L__BB3_54;
	cvt.f64.f32 	%fd104, %f13;
	div.rn.f64 	%fd105, %fd104, %fd141;
	mul.f64 	%fd126, %fd126, %fd105;
$L__BB3_54:
	cvt.rn.f32.f64 	%f41, %fd126;
	st.global.f32 	[%rd18+8], %f41;
	cvt.f64.f32 	%fd141, %f13;
	bra.uni 	$L__BB3_57;
$L__BB3_55:
	mov.b32 	%r52, 2143289344;
	st.global.u32 	[%rd18+8], %r52;
	mov.f64 	%fd138, %fd134;
	@%p6 bra 	$L__BB3_57;
	cvt.f64.f32 	%fd141, %f13;
	cvt.f64.f32 	%fd138, %f14;
$L__BB3_57:
	ld.global.nc.f32 	%f15, [%rd16+12];
	ld.global.nc.f32 	%f16, [%rd17+12];
	abs.f32 	%f42, %f15;
	setp.equ.f32 	%p67, %f42, 0f7F800000;
	abs.f32 	%f43, %f16;
	setp.equ.f32 	%p68, %f43, 0f7F800000;
	or.pred  	%p7, %p67, %p68;
	abs.f64 	%fd106, %fd141;
	setp.equ.f64 	%p69, %fd106, 0d7FF0000000000000;
	or.pred  	%p70, %p7, %p69;
	abs.f64 	%fd108, %fd138;
	setp.equ.f64 	%p71, %fd108, 0d7FF0000000000000;
	or.pred  	%p72, %p70, %p71;
	@%p72 bra 	$L__BB3_61;
	cvt.f64.f32 	%fd121, %f16;
	setp.geu.f64 	%p73, %fd138, %fd121;
	@%p73 bra 	$L__BB3_60;
	cvt.f64.f32 	%fd110, %f15;
	div.rn.f64 	%fd111, %fd110, %fd141;
	mul.f64 	%fd126, %fd126, %fd111;
$L__BB3_60:
	cvt.rn.f32.f64 	%f45, %fd126;
	st.global.f32 	[%rd18+12], %f45;
	cvt.f64.f32 	%fd141, %f15;
	bra.uni 	$L__BB3_63;
$L__BB3_61:
	mov.b32 	%r53, 2143289344;
	st.global.u32 	[%rd18+12], %r53;
	mov.f64 	%fd121, %fd138;
	@%p7 bra 	$L__BB3_63;
	cvt.f64.f32 	%fd141, %f15;
	cvt.f64.f32 	%fd121, %f16;
$L__BB3_63:
	add.s32 	%r59, %r59, 4;
	setp.ne.s32 	%p74, %r59, %r26;
	@%p74 bra 	$L__BB3_39;
$L__BB3_64:
	add.s32 	%r54, %r54, %r11;
	setp.lt.s32 	%p75, %r54, %r28;
	@%p75 bra 	$L__BB3_3;
$L__BB3_65:
	ret;

}
	// .globl	pvi_many_series_one_param_f32
.visible .entry pvi_many_series_one_param_f32(
	.param .u64 .ptr .align 1 pvi_many_series_one_param_f32_param_0,
	.param .u64 .ptr .align 1 pvi_many_series_one_param_f32_param_1,
	.param .u32 pvi_many_series_one_param_f32_param_2,
	.param .u32 pvi_many_series_one_param_f32_param_3,
	.param .u64 .ptr .align 1 pvi_many_series_one_param_f32_param_4,
	.param .f32 pvi_many_series_one_param_f32_param_5,
	.param .u64 .ptr .align 1 pvi_many_series_one_param_f32_param_6
)
{
	.reg .pred 	%p<59>;
	.reg .b32 	%r<89>;
	.reg .b32 	%f<34>;
	.reg .b64 	%rd<71>;
	.reg .b64 	%fd<122>;

	ld.param.u64 	%rd12, [pvi_many_series_one_param_f32_param_0];
	ld.param.u64 	%rd13, [pvi_many_series_one_param_f32_param_1];
	ld.param.u32 	%r47, [pvi_many_series_one_param_f32_param_2];
	ld.param.u32 	%r48, [pvi_many_series_one_param_f32_param_3];
	ld.param.u64 	%rd11, [pvi_many_series_one_param_f32_param_4];
	ld.param.f32 	%f11, [pvi_many_series_one_param_f32_param_5];
	ld.param.u64 	%rd14, [pvi_many_series_one_param_f32_param_6];
	cvta.to.global.u64 	%rd1, %rd13;
	cvta.to.global.u64 	%rd2, %rd12;
	cvta.to.global.u64 	%rd3, %rd14;
	mov.u32 	%r49, %ctaid.x;
	mov.u32 	%r50, %ntid.x;
	mov.u32 	%r51, %tid.x;
	mad.lo.s32 	%r1, %r49, %r50, %r51;
	setp.ge.s32 	%p6, %r1, %r47;
	setp.lt.s32 	%p7, %r48, 1;
	or.pred  	%p8, %p6, %p7;
	@%p8 bra 	$L__BB4_52;
	cvta.to.global.u64 	%rd15, %rd11;
	mul.wide.s32 	%rd16, %r1, 4;
	add.s64 	%rd17, %rd15, %rd16;
	ld.global.nc.u32 	%r52, [%rd17];
	max.s32 	%r2, %r52, 0;
	setp.lt.s32 	%p9, %r52, 1;
	@%p9 bra 	$L__BB4_13;
	min.u32 	%r3, %r2, %r48;
	and.b32  	%r4, %r3, 7;
	setp.lt.u32 	%p10, %r3, 8;
	mov.b32 	%r78, 0;
	@%p10 bra 	$L__BB4_5;
	and.b32  	%r78, %r3, 2147483640;
	neg.s32 	%r76, %r78;
	shl.b32 	%r7, %r47, 3;
	mul.wide.s32 	%rd20, %r47, 4;
	mov.u32 	%r75, %r1;
$L__BB4_4:
	.pragma "nounroll";
	mul.wide.s32 	%rd18, %r75, 4;
	add.s64 	%rd19, %rd3, %rd18;
	mov.b32 	%r54, 2143289344;
	st.global.u32 	[%rd19], %r54;
	add.s64 	%rd21, %rd19, %rd20;
	st.global.u32 	[%rd21], %r54;
	add.s64 	%rd22, %rd21, %rd20;
	st.global.u32 	[%rd22], %r54;
	add.s64 	%rd23, %rd22, %rd20;
	st.global.u32 	[%rd23], %r54;
	add.s64 	%rd24, %rd23, %rd20;
	st.global.u32 	[%rd24], %r54;
	add.s64 	%rd25, %rd24, %rd20;
	st.global.u32 	[%rd25], %r54;
	add.s64 	%rd26, %rd25, %rd20;
	st.global.u32 	[%rd26], %r54;
	add.s64 	%rd27, %rd26, %rd20;
	st.global.u32 	[%rd27], %r54;
	add.s32 	%r76, %r76, 8;
	add.s32 	%r75, %r75, %r7;
	setp.ne.s32 	%p11, %r76, 0;
	@%p11 bra 	$L__BB4_4;
$L__BB4_5:
	setp.eq.s32 	%p12, %r4, 0;
	@%p12 bra 	$L__BB4_13;
	and.b32  	%r13, %r3, 3;
	setp.lt.u32 	%p13, %r4, 4;
	@%p13 bra 	$L__BB4_8;
	mad.lo.s32 	%r55, %r78, %r47, %r1;
	mul.wide.s32 	%rd28, %r55, 4;
	add.s64 	%rd29, %rd3, %rd28;
	mov.b32 	%r56, 2143289344;
	st.global.u32 	[%rd29], %r56;
	mul.wide.s32 	%rd30, %r47, 4;
	add.s64 	%rd31, %rd29, %rd30;
	st.global.u32 	[%rd31], %r56;
	add.s64 	%rd32, %rd31, %rd30;
	st.global.u32 	[%rd32], %r56;
	add.s64 	%rd33, %rd32, %rd30;
	st.global.u32 	[%rd33], %r56;
	add.s32 	%r78, %r78, 4;
$L__BB4_8:
	setp.eq.s32 	%p14, %r13, 0;
	@%p14 bra 	$L__BB4_13;
	setp.eq.s32 	%p15, %r13, 1;
	@%p15 bra 	$L__BB4_11;
	mad.lo.s32 	%r57, %r78, %r47, %r1;
	mul.wide.s32 	%rd34, %r57, 4;
	add.s64 	%rd35, %rd3, %rd34;
	mov.b32 	%r58, 2143289344;
	st.global.u32 	[%rd35], %r58;
	mul.wide.s32 	%rd36, %r47, 4;
	add.s64 	%rd37, %rd35, %rd36;
	st.global.u32 	[%rd37], %r58;
	add.s32 	%r78, %r78, 2;
$L__BB4_11:
	and.b32  	%r59, %r3, 1;
	setp.eq.b32 	%p16, %r59, 1;
	not.pred 	%p17, %p16;
	@%p17 bra 	$L__BB4_13;
	mad.lo.s32 	%r60, %r78, %r47, %r1;
	mul.wide.s32 	%rd38, %r60, 4;
	add.s64 	%rd39, %rd3, %rd38;
	mov.b32 	%r61, 2143289344;
	st.global.u32 	[%rd39], %r61;
$L__BB4_13:
	setp.ge.u32 	%p18, %r2, %r48;
	@%p18 bra 	$L__BB4_52;
	mad.lo.s32 	%r18, %r2, %r47, %r1;
	mul.wide.s32 	%rd40, %r18, 4;
	add.s64 	%rd41, %rd3, %rd40;
	st.global.f32 	[%rd41], %f11;
	add.s32 	%r83, %r2, 1;
	setp.ge.u32 	%p19, %r83, %r48;
	@%p19 bra 	$L__BB4_52;
	cvt.f64.f32 	%fd105, %f11;
	add.s64 	%rd43, %rd2, %rd40;
	ld.global.nc.f32 	%f12, [%rd43];
	cvt.f64.f32 	%fd120, %f12;
	add.s64 	%rd44, %rd1, %rd40;
	ld.global.nc.f32 	%f13, [%rd44];
	cvt.f64.f32 	%fd121, %f13;
	not.b32 	%r62, %r2;
	add.s32 	%r63, %r48, %r62;
	and.b32  	%r20, %r63, 3;
	setp.eq.s32 	%p20, %r20, 0;
	@%p20 bra 	$L__BB4_25;
	neg.s32 	%r82, %r20;
	mad.lo.s32 	%r80, %r47, %r83, %r1;
	mov.u32 	%r81, %r2;
$L__BB4_17:
	.pragma "nounroll";
	mul.wide.s32 	%rd45, %r80, 4;
	add.s64 	%rd46, %rd2, %rd45;
	ld.global.nc.f32 	%f1, [%rd46];
	add.s64 	%rd47, %rd1, %rd45;
	ld.global.nc.f32 	%f2, [%rd47];
	abs.f32 	%f14, %f1;
	setp.equ.f32 	%p21, %f14, 0f7F800000;
	abs.f32 	%f15, %f2;
	setp.equ.f32 	%p22, %f15, 0f7F800000;
	or.pred  	%p1, %p21, %p22;
	abs.f64 	%fd58, %fd120;
	setp.equ.f64 	%p23, %fd58, 0d7FF0000000000000;
	or.pred  	%p24, %p1, %p23;
	abs.f64 	%fd60, %fd121;
	setp.equ.f64 	%p25, %fd60, 0d7FF0000000000000;
	or.pred  	%p26, %p24, %p25;
	@%p26 bra 	$L__BB4_21;
	cvt.f64.f32 	%fd7, %f2;
	setp.geu.f64 	%p27, %fd121, %fd7;
	@%p27 bra 	$L__BB4_20;
	cvt.f64.f32 	%fd62, %f1;
	sub.f64 	%fd63, %fd62, %fd120;
	div.rn.f64 	%fd64, %fd63, %fd120;
	fma.rn.f64 	%fd105, %fd105, %fd64, %fd105;
$L__BB4_20:
	cvt.rn.f32.f64 	%f17, %fd105;
	add.s64 	%rd49, %rd3, %rd45;
	st.global.f32 	[%rd49], %f17;
	cvt.f64.f32 	%fd120, %f1;
	mov.f64 	%fd121, %fd7;
	bra.uni 	$L__BB4_23;
$L__BB4_21:
	add.s64 	%rd51, %rd3, %rd45;
	mov.b32 	%r64, 2143289344;
	st.global.u32 	[%rd51], %r64;
	@%p1 bra 	$L__BB4_23;
	cvt.f64.f32 	%fd120, %f1;
	cvt.f64.f32 	%fd121, %f2;
$L__BB4_23:
	add.s32 	%r82, %r82, 1;
	setp.ne.s32 	%p28, %r82, 0;
	add.s32 	%r81, %r81, 1;
	add.s32 	%r80, %r80, %r47;
	@%p28 bra 	$L__BB4_17;
	add.s32 	%r83, %r81, 1;
$L__BB4_25:
	sub.s32 	%r65, %r48, %r2;
	add.s32 	%r66, %r65, -2;
	setp.lt.u32 	%p29, %r66, 3;
	@%p29 bra 	$L__BB4_52;
	sub.s32 	%r88, %r83, %r48;
	mul.lo.s32 	%r67, %r83, %r47;
	add.s32 	%r68, %r67, %r47;
	add.s32 	%r87, %r1, %r68;
	shl.b32 	%r33, %r47, 2;
	add.s32 	%r69, %r83, 2;
	mad.lo.s32 	%r86, %r47, %r69, %r1;
	add.s32 	%r70, %r83, 3;
	mad.lo.s32 	%r85, %r47, %r70, %r1;
	add.s32 	%r84, %r1, %r67;
	mul.wide.s32 	%rd6, %r47, 4;
$L__BB4_27:
	mul.wide.s32 	%rd52, %r84, 4;
	add.s64 	%rd4, %rd2, %rd52;
	ld.global.nc.f32 	%f3, [%rd4];
	add.s64 	%rd5, %rd1, %rd52;
	ld.global.nc.f32 	%f4, [%rd5];
	abs.f32 	%f18, %f3;
	setp.equ.f32 	%p30, %f18, 0f7F800000;
	abs.f32 	%f19, %f4;
	setp.equ.f32 	%p31, %f19, 0f7F800000;
	or.pred  	%p2, %p30, %p31;
	abs.f64 	%fd65, %fd120;
	setp.equ.f64 	%p32, %fd65, 0d7FF0000000000000;
	or.pred  	%p33, %p2, %p32;
	abs.f64 	%fd67, %fd121;
	setp.equ.f64 	%p34, %fd67, 0d7FF0000000000000;
	or.pred  	%p35, %p33, %p34;
	@%p35 bra 	$L__BB4_31;
	cvt.f64.f32 	%fd109, %f4;
	setp.geu.f64 	%p36, %fd121, %fd109;
	@%p36 bra 	$L__BB4_30;
	cvt.f64.f32 	%fd69, %f3;
	sub.f64 	%fd70, %fd69, %fd120;
	div.rn.f64 	%fd71, %fd70, %fd120;
	fma.rn.f64 	%fd105, %fd105, %fd71, %fd105;
$L__BB4_30:
	cvt.rn.f32.f64 	%f21, %fd105;
	add.s64 	%rd54, %rd3, %rd52;
	st.global.f32 	[%rd54], %f21;
	cvt.f64.f32 	%fd120, %f3;
	bra.uni 	$L__BB4_33;
$L__BB4_31:
	add.s64 	%rd56, %rd3, %rd52;
	mov.b32 	%r71, 2143289344;
	st.global.u32 	[%rd56], %r71;
	mov.f64 	%fd109, %fd121;
	@%p2 bra 	$L__BB4_33;
	cvt.f64.f32 	%fd120, %f3;
	cvt.f64.f32 	%fd109, %f4;
$L__BB4_33:
	add.s64 	%rd7, %rd4, %rd6;
	ld.global.nc.f32 	%f5, [%rd7];
	add.s64 	%rd8, %rd5, %rd6;
	ld.global.nc.f32 	%f6, [%rd8];
	abs.f32 	%f22, %f5;
	setp.equ.f32 	%p37, %f22, 0f7F800000;
	abs.f32 	%f23, %f6;
	setp.equ.f32 	%p38, %f23, 0f7F800000;
	or.pred  	%p3, %p37, %p38;
	abs.f64 	%fd72, %fd120;
	setp.equ.f64 	%p39, %fd72, 0d7FF0000000000000;
	or.pred  	%p40, %p3, %p39;
	abs.f64 	%fd74, %fd109;
	setp.equ.f64 	%p41, %fd74, 0d7FF0000000000000;
	or.pred  	%p42, %p40, %p41;
	@%p42 bra 	$L__BB4_37;
	cvt.f64.f32 	%fd113, %f6;
	setp.geu.f64 	%p43, %fd109, %fd113;
	@%p43 bra 	$L__BB4_36;
	cvt.f64.f32 	%fd76, %f5;
	sub.f64 	%fd77, %fd76, %fd120;
	div.rn.f64 	%fd78, %fd77, %fd120;
	fma.rn.f64 	%fd105, %fd105, %fd78, %fd105;
$L__BB4_36:
	cvt.rn.f32.f64 	%f25, %fd105;
	mul.wide.s32 	%rd57, %r87, 4;
	add.s64 	%rd58, %rd3, %rd57;
	st.global.f32 	[%rd58], %f25;
	cvt.f64.f32 	%fd120, %f5;
	bra.uni 	$L__BB4_39;
$L__BB4_37:
	mul.wide.s32 	%rd59, %r87, 4;
	add.s64 	%rd60, %rd3, %rd59;
	mov.b32 	%r72, 2143289344;
	st.global.u32 	[%rd60], %r72;
	mov.f64 	%fd113, %fd109;
	@%p3 bra 	$L__BB4_39;
	cvt.f64.f32 	%fd120, %f5;
	cvt.f64.f32 	%fd113, %f6;
$L__BB4_39:
	add.s64 	%rd9, %rd7, %rd6;
	ld.global.nc.f32 	%f7, [%rd9];
	add.s64 	%rd10, %rd8, %rd6;
	ld.global.nc.f32 	%f8, [%rd10];
	abs.f32 	%f26, %f7;
	setp.equ.f32 	%p44, %f26, 0f7F800000;
	abs.f32 	%f27, %f8;
	setp.equ.f32 	%p45, %f27, 0f7F800000;
	or.pred  	%p4, %p44, %p45;
	abs.f64 	%fd79, %fd120;
	setp.equ.f64 	%p46, %fd79, 0d7FF0000000000000;
	or.pred  	%p47, %p4, %p46;
	abs.f64 	%fd81, %fd113;
	setp.equ.f64 	%p48, %fd81, 0d7FF0000000000000;
	or.pred  	%p49, %p47, %p48;
	@%p49 bra 	$L__BB4_43;
	cvt.f64.f32 	%fd117, %f8;
	setp.geu.f64 	%p50, %fd113, %fd117;
	@%p50 bra 	$L__BB4_42;
	cvt.f64.f32 	%fd83, %f7;
	sub.f64 	%fd84, %fd83, %fd120;
	div.rn.f64 	%fd85, %fd84, %fd120;
	fma.rn.f64 	%fd105, %fd105, %fd85, %fd105;
$L__BB4_42:
	cvt.rn.f32.f64 	%f29, %fd105;
	mul.wide.s32 	%rd61, %r86, 4;
	add.s64 	%rd62, %rd3, %rd61;
	st.global.f32 	[%rd62], %f29;
	cvt.f64.f32 	%fd120, %f7;
	bra.uni 	$L__BB4_45;
$L__BB4_43:
	mul.wide.s32 	%rd63, %r86, 4;
	add.s64 	%rd64, %rd3, %rd63;
	mov.b32 	%r73, 2143289344;
	st.global.u32 	[%rd64], %r73;
	mov.f64 	%fd117, %fd113;
	@%p4 bra 	$L__BB4_45;
	cvt.f64.f32 	%fd120, %f7;
	cvt.f64.f32 	%fd117, %f8;
$L__BB4_45:
	add.s64 	%rd65, %rd9, %rd6;
	ld.global.nc.f32 	%f9, [%rd65];
	add.s64 	%rd66, %rd10, %rd6;
	ld.global.nc.f32 	%f10, [%rd66];
	abs.f32 	%f30, %f9;
	setp.equ.f32 	%p51, %f30, 0f7F800000;
	abs.f32 	%f31, %f10;
	setp.equ.f32 	%p52, %f31, 0f7F800000;
	or.pred  	%p5, %p51, %p52;
	abs.f64 	%fd86, %fd120;
	setp.equ.f64 	%p53, %fd86, 0d7FF0000000000000;
	or.pred  	%p54, %p5, %p53;
	abs.f64 	%fd88, %fd117;
	setp.equ.f64 	%p55, %fd88, 0d7FF0000000000000;
	or.pred  	%p56, %p54, %p55;
	@%p56 bra 	$L__BB4_49;
	cvt.f64.f32 	%fd121, %f10;
	setp.geu.f64 	%p57, %fd117, %fd121;
	@%p57 bra 	$L__BB4_48;
	cvt.f64.f32 	%fd90, %f9;
	sub.f64 	%fd91, %fd90, %fd120;
	div.rn.f64 	%fd92, %fd91, %fd120;
	fma.rn.f64 	%fd105, %fd105, %fd92, %fd105;
$L__BB4_48:
	cvt.rn.f32.f64 	%f33, %fd105;
	mul.wide.s32 	%rd67, %r85, 4;
	add.s64 	%rd68, %rd3, %rd67;
	st.global.f32 	[%rd68], %f33;
	cvt.f64.f32 	%fd120, %f9;
	bra.uni 	$L__BB4_51;
$L__BB4_49:
	mul.wide.s32 	%rd69, %r85, 4;
	add.s64 	%rd70, %rd3, %rd69;
	mov.b32 	%r74, 2143289344;
	st.global.u32 	[%rd70], %r74;
	mov.f64 	%fd121, %fd117;
	@%p5 bra 	$L__BB4_51;
	cvt.f64.f32 	%fd120, %f9;
	cvt.f64.f32 	%fd121, %f10;
$L__BB4_51:
	add.s32 	%r88, %r88, 4;
	add.s32 	%r87, %r87, %r33;
	add.s32 	%r86, %r86, %r33;
	add.s32 	%r85, %r85, %r33;
	add.s32 	%r84, %r84, %r33;
	setp.ne.s32 	%p58, %r88, 0;
	@%p58 bra 	$L__BB4_27;
$L__BB4_52:
	ret;

}


// ===== COMPILED SASS (sm_100) =====

	.target	sm_100

	.elftype	@"ET_EXEC"


//--------------------- .note.nv.tkinfo           --------------------------
	.section	.note.nv.tkinfo,"",@"SHT_NOTE"
	.sectionflags	@"SHF_NOTE_NV_TKINFO"
	.tkinfo
        /*0018*/ 	.word	0x00000002
        /*0030*/ 	.string	""
        /*0030*/ 	.string	"ptxas"
        /*0030*/ 	.string	"Cuda compilation tools, release 13.0, V13.0.88"
        /*0030*/ 	.string	"Build cuda_13.0.r13.0/compiler.36424714_0"
        /*0030*/ 	.string	"-arch sm_100 -m 64 "



//--------------------- .note.nv.cuinfo           --------------------------
	.section	.note.nv.cuinfo,"",@"SHT_NOTE"
	.sectionflags	@"SHF_NOTE_NV_CUINFO"
        /*0018*/ 	.short	0x0002
        /*001a*/ 	.short	0x0064
        /*001c*/ 	.short	0x0082
	.zero		2


//--------------------- .nv.info                  --------------------------
	.section	.nv.info,"",@"SHT_CUDA_INFO"
	.align	4


	//----- nvinfo : EIATTR_REGCOUNT
	.align		4
        /*0000*/ 	.byte	0x04, 0x2f
        /*0002*/ 	.short	(.L_1 - .L_0)
	.align		4
.L_0:
        /*0004*/ 	.word	index@(pvi_build_scale_f32)
        /*0008*/ 	.word	0x00000020


	//----- nvinfo : EIATTR_FRAME_SIZE
	.align		4
.L_1:
        /*000c*/ 	.byte	0x04, 0x11
        /*000e*/ 	.short	(.L_3 - .L_2)
	.align		4
.L_2:
        /*0010*/ 	.word	index@($__internal_3_$__cuda_sm20_div_rn_f64_full)
        /*0014*/ 	.word	0x00000000


	//----- nvinfo : EIATTR_FRAME_SIZE
	.align		4
.L_3:
        /*0018*/ 	.byte	0x04, 0x11
        /*001a*/ 	.short	(.L_5 - .L_4)
	.align		4
.L_4:
        /*001c*/ 	.word	index@(pvi_build_scale_f32)
        /*0020*/ 	.word	0x00000000


	//----- nvinfo : EIATTR_REGCOUNT
	.align		4
.L_5:
        /*0024*/ 	.byte	0x04, 0x2f
        /*0026*/ 	.short	(.L_7 - .L_6)
	.align		4
.L_6:
        /*0028*/ 	.word	index@(pvi_build_scale_warp16_f32)
        /*002c*/ 	.word	0x00000024


	//----- nvinfo : EIATTR_FRAME_SIZE
	.align		4
.L_7:
        /*0030*/ 	.byte	0x04, 0x11
        /*0032*/ 	.short	(.L_9 - .L_8)
	.align		4
.L_8:
        /*0034*/ 	.word	index@($__internal_2_$__cuda_sm20_div_rn_f64_full)
        /*0038*/ 	.word	0x00000000


	//----- nvinfo : EIATTR_FRAME_SIZE
	.align		4
.L_9:
        /*003c*/ 	.byte	0x04, 0x11
        /*003e*/ 	.short	(.L_11 - .L_10)
	.align		4
.L_10:
        /*0040*/ 	.word	index@(pvi_build_scale_warp16_f32)
        /*0044*/ 	.word	0x00000000


	//----- nvinfo : EIATTR_REGCOUNT
	.align		4
.L_11:
        /*0048*/ 	.byte	0x04, 0x2f
        /*004a*/ 	.short	(.L_13 - .L_12)
	.align		4
.L_12:
        /*004c*/ 	.word	index@(pvi_apply_scale_batch_f32)
        /*0050*/ 	.word	0x00000010


	//----- nvinfo : EIATTR_FRAME_SIZE
	.align		4
.L_13:
        /*0054*/ 	.byte	0x04, 0x11
        /*0056*/ 	.short	(.L_15 - .L_14)
	.align		4
.L_14:
        /*0058*/ 	.word	index@(pvi_apply_scale_batch_f32)
        /*005c*/ 	.word	0x00000000


	//----- nvinfo : EIATTR_REGCOUNT
	.align		4
.L_15:
        /*0060*/ 	.byte	0x04, 0x2f
        /*0062*/ 	.short	(.L_17 - .L_16)
	.align		4
.L_16:
        /*0064*/ 	.word	index@(pvi_apply_batch_direct_f32)
        /*0068*/ 	.word	0x0000002a


	//----- nvinfo : EIATTR_FRAME_SIZE
	.align		4
.L_17:
        /*006c*/ 	.byte	0x04, 0x11
        /*006e*/ 	.short	(.L_19 - .L_18)
	.align		4
.L_18:
        /*0070*/ 	.word	index@($__internal_1_$__cuda_sm20_div_rn_f64_full)
        /*0074*/ 	.word	0x00000000


	//----- nvinfo : EIATTR_FRAME_SIZE
	.align		4
.L_19:
        /*0078*/ 	.byte	0x04, 0x11
        /*007a*/ 	.short	(.L_21 - .L_20)
	.align		4
.L_20:
        /*007c*/ 	.word	index@(pvi_apply_batch_direct_f32)
        /*0080*/ 	.word	0x00000000


	//----- nvinfo : EIATTR_REGCOUNT
	.align		4
.L_21:
        /*0084*/ 	.byte	0x04, 0x2f
        /*0086*/ 	.short	(.L_23 - .L_22)
	.align		4
.L_22:
        /*0088*/ 	.word	index@(pvi_many_series_one_param_f32)
        /*008c*/ 	.word	0x0000002a


	//----- nvinfo : EIATTR_FRAME_SIZE
	.align		4
.L_23:
        /*0090*/ 	.byte	0x04, 0x11
        /*0092*/ 	.short	(.L_25 - .L_24)
	.align		4
.L_24:
        /*0094*/ 	.word	index@($__internal_0_$__cuda_sm20_div_rn_f64_full)
        /*0098*/ 	.word	0x00000000


	//----- nvinfo : EIATTR_FRAME_SIZE
	.align		4
.L_25:
        /*009c*/ 	.byte	0x04, 0x11
        /*009e*/ 	.short	(.L_27 - .L_26)
	.align		4
.L_26:
        /*00a0*/ 	.word	index@(pvi_many_series_one_param_f32)
        /*00a4*/ 	.word	0x00000000


	//----- nvinfo : EIATTR_MIN_STACK_SIZE
	.align		4
.L_27:
        /*00a8*/ 	.byte	0x04, 0x12
        /*00aa*/ 	.short	(.L_29 - .L_28)
	.align		4
.L_28:
        /*00ac*/ 	.word	index@(pvi_many_series_one_param_f32)
        /*00b0*/ 	.word	0x00000000


	//----- nvinfo : EIATTR_MIN_STACK_SIZE
	.align		4
.L_29:
        /*00b4*/ 	.byte	0x04, 0x12
        /*00b6*/ 	.short	(.L_31 - .L_30)
	.align		4
.L_30:
        /*00b8*/ 	.word	index@(pvi_apply_batch_direct_f32)
        /*00bc*/ 	.word	0x00000000


	//----- nvinfo : EIATTR_MIN_STACK_SIZE
	.align		4
.L_31:
        /*00c0*/ 	.byte	0x04, 0x12
        /*00c2*/ 	.short	(.L_33 - .L_32)
	.align		4
.L_32:
        /*00c4*/ 	.word	index@(pvi_apply_scale_batch_f32)
        /*00c8*/ 	.word	0x00000000


	//----- nvinfo : EIATTR_MIN_STACK_SIZE
	.align		4
.L_33:
        /*00cc*/ 	.byte	0x04, 0x12
        /*00ce*/ 	.short	(.L_35 - .L_34)
	.align		4
.L_34:
        /*00d0*/ 	.word	index@(pvi_build_scale_warp16_f32)
        /*00d4*/ 	.word	0x00000000


	//----- nvinfo : EIATTR_MIN_STACK_SIZE
	.align		4
.L_35:
        /*00d8*/ 	.byte	0x04, 0x12
        /*00da*/ 	.short	(.L_37 - .L_36)
	.align		4
.L_36:
        /*00dc*/ 	.word	index@(pvi_build_scale_f32)
        /*00e0*/ 	.word	0x00000000
.L_37:


//--------------------- .nv.compat                --------------------------
	.section	.nv.compat,"",@"SHT_CUDA_COMPAT_INFO"
	.align	4
        /*0000*/ 	.byte	0x02, 0x09, 0x00, 0x00, 0x02, 0x02, 0x01, 0x00, 0x02, 0x05, 0x05, 0x00, 0x03, 0x07, 0x01, 0x01
        /*0010*/ 	.byte	0x02, 0x03, 0x00, 0x00, 0x02, 0x06, 0x01, 0x00, 0x04, 0x0b, 0x08, 0x00, 0x01, 0x00, 0x00, 0x00
        /*0020*/ 	.byte	0x00, 0x00, 0x00, 0x00


//--------------------- .nv.info.pvi_many_series_one_param_f32 --------------------------
	.section	.nv.info.pvi_many_series_one_param_f32,"",@"SHT_CUDA_INFO"
	.sectionflags	@""
	.align	4


	//----- nvinfo : EIATTR_CUDA_API_VERSION
	.align		4
        /*0000*/ 	.byte	0x04, 0x37
        /*0002*/ 	.short	(.L_39 - .L_38)
.L_38:
        /*0004*/ 	.word	0x00000082


	//----- nvinfo : EIATTR_KPARAM_INFO
	.align		4
.L_39:
        /*0008*/ 	.byte	0x04, 0x17
        /*000a*/ 	.short	(.L_41 - .L_40)
.L_40:
        /*000c*/ 	.word	0x00000000
        /*0010*/ 	.short	0x0006
        /*0012*/ 	.short	0x0028
        /*0014*/ 	.byte	0x00, 0xf5, 0x21, 0x00


	//----- nvinfo : EIATTR_KPARAM_INFO
	.align		4
.L_41:
        /*0018*/ 	.byte	0x04, 0x17
        /*001a*/ 	.short	(.L_43 - .L_42)
.L_42:
        /*001c*/ 	.word	0x00000000
        /*0020*/ 	.short	0x0005
        /*0022*/ 	.short	0x0020
        /*0024*/ 	.byte	0x00, 0xf0, 0x11, 0x00


	//----- nvinfo : EIATTR_KPARAM_INFO
	.align		4
.L_43:
        /*0028*/ 	.byte	0x04, 0x17
        /*002a*/ 	.short	(.L_45 - .L_44)
.L_44:
        /*002c*/ 	.word	0x00000000
        /*0030*/ 	.short	0x0004
        /*0032*/ 	.short	0x0018
        /*0034*/ 	.byte	0x00, 0xf5, 0x21, 0x00


	//----- nvinfo : EIATTR_KPARAM_INFO
	.align		4
.L_45:
        /*0038*/ 	.byte	0x04, 0x17
        /*003a*/ 	.short	(.L_47 - .L_46)
.L_46:
        /*003c*/ 	.word	0x00000000
        /*0040*/ 	.short	0x0003
        /*0042*/ 	.short	0x0014
        /*0044*/ 	.byte	0x00, 0xf0, 0x11, 0x00


	//----- nvinfo : EIATTR_KPARAM_INFO
	.align		4
.L_47:
        /*0048*/ 	.byte	0x04, 0x17
        /*004a*/ 	.short	(.L_49 - .L_48)
.L_48:
        /*004c*/ 	.word	0x00000000
        /*0050*/ 	.short	0x0002
        /*0052*/ 	.short	0x0010
        /*0054*/ 	.byte	0x00, 0xf0, 0x11, 0x00


	//----- nvinfo : EIATTR_KPARAM_INFO
	.align		4
.L_49:
        /*0058*/ 	.byte	0x04, 0x17
        /*005a*/ 	.short	(.L_51 - .L_50)
.L_50:
        /*005c*/ 	.word	0x00000000
        /*0060*/ 	.short	0x0001
        /*0062*/ 	.short	0x0008
        /*0064*/ 	.byte	0x00, 0xf5, 0x21, 0x00


	//----- nvinfo : EIATTR_KPARAM_INFO
	.align		4
.L_51:
        /*0068*/ 	.byte	0x04, 0x17
        /*006a*/ 	.short	(.L_53 - .L_52)
.L_52:
        /*006c*/ 	.word	0x00000000
        /*0070*/ 	.short	0x0000
        /*0072*/ 	.short	0x0000
        /*0074*/ 	.byte	0x00, 0xf5, 0x21, 0x00


	//----- nvinfo : EIATTR_SPARSE_MMA_MASK
	.align		4
.L_53:
        /*0078*/ 	.byte	0x03, 0x50
        /*007a*/ 	.short	0x0000


	//----- nvinfo : EIATTR_MAXREG_COUNT
	.align		4
        /*007c*/ 	.byte	0x03, 0x1b
        /*007e*/ 	.short	0x00ff


	//----- nvinfo : EIATTR_MERCURY_ISA_VERSION
	.align		4
        /*0080*/ 	.byte	0x03, 0x5f
        /*0082*/ 	.short	0x0101


	//----- nvinfo : EIATTR_VRC_CTA_INIT_COUNT
	.align		4
        /*0084*/ 	.byte	0x02, 0x4a
	.zero		1
	.zero		1


	//----- nvinfo : EIATTR_EXIT_INSTR_OFFSETS
	.align		4
        /*0088*/ 	.byte	0x04, 0x1c
        /*008a*/ 	.short	(.L_55 - .L_54)


	//   ....[0]....
.L_54:
        /*008c*/ 	.word	0x00000080


	//   ....[1]....
        /*0090*/ 	.word	0x00000580


	//   ....[2]....
        /*0094*/ 	.word	0x00000600


	//   ....[3]....
        /*0098*/ 	.word	0x00000b50


	//   ....[4]....
        /*009c*/ 	.word	0x000019c0


	//----- nvinfo : EIATTR_CRS_STACK_SIZE
	.align		4
.L_55:
        /*00a0*/ 	.byte	0x04, 0x1e
        /*00a2*/ 	.short	(.L_57 - .L_56)
.L_56:
        /*00a4*/ 	.word	0x00000000


	//----- nvinfo : EIATTR_CBANK_PARAM_SIZE
	.align		4
.L_57:
        /*00a8*/ 	.byte	0x03, 0x19
        /*00aa*/ 	.short	0x0030


	//----- nvinfo : EIATTR_PARAM_CBANK
	.align		4
        /*00ac*/ 	.byte	0x04, 0x0a
        /*00ae*/ 	.short	(.L_59 - .L_58)
	.align		4
.L_58:
        /*00b0*/ 	.word	index@(.nv.constant0.pvi_many_series_one_param_f32)
        /*00b4*/ 	.short	0x0380
        /*00b6*/ 	.short	0x0030


	//----- nvinfo : EIATTR_SW_WAR
	.align		4
.L_59:
        /*00b8*/ 	.byte	0x04, 0x36
        /*00ba*/ 	.short	(.L_61 - .L_60)
.L_60:
        /*00bc*/ 	.word	0x00000008
.L_61:


//--------------------- .nv.info.pvi_apply_batch_direct_f32 --------------------------
	.section	.nv.info.pvi_apply_batch_direct_f32,"",@"SHT_CUDA_INFO"
	.sectionflags	@""
	.align	4


	//----- nvinfo : EIATTR_CUDA_API_VERSION
	.align		4
        /*0000*/ 	.byte	0x04, 0x37
        /*0002*/ 	.short	(.L_63 - .L_62)
.L_62:
        /*0004*/ 	.word	0x00000082


	//----- nvinfo : EIATTR_KPARAM_INFO
	.align		4
.L_63:
        /*0008*/ 	.byte	0x04, 0x17
        /*000a*/ 	.short	(.L_65 - .L_64)
.L_64:
        /*000c*/ 	.word	0x00000000
        /*0010*/ 	.short	0x0006
        /*0012*/ 	.short	0x0028
        /*0014*/ 	.byte	0x00, 0xf5, 0x21, 0x00


	//----- nvinfo : EIATTR_KPARAM_INFO
	.align		4
.L_65:
        /*0018*/ 	.byte	0x04, 0x17
        /*001a*/ 	.short	(.L_67 - .L_66)
.L_66:
        /*001c*/ 	.word	0x00000000
        /*0020*/ 	.short	0x0005
        /*0022*/ 	.short	0x0020
        /*0024*/ 	.byte	0x00, 0xf0, 0x11, 0x00


	//----- nvinfo : EIATTR_KPARAM_INFO
	.align		4
.L_67:
        /*0028*/ 	.byte	0x04, 0x17
        /*002a*/ 	.short	(.L_69 - .L_68)
.L_68:
        /*002c*/ 	.word	0x00000000
        /*0030*/ 	.short	0x0004
        /*0032*/ 	.short	0x0018
        /*0034*/ 	.byte	0x00, 0xf5, 0x21, 0x00


	//----- nvinfo : EIATTR_KPARAM_INFO
	.align		4
.L_69:
        /*0038*/ 	.byte	0x04, 0x17
        /*003a*/ 	.short	(.L_71 - .L_70)
.L_70:
        /*003c*/ 	.word	0x00000000
        /*0040*/ 	.short	0x0003
        /*0042*/ 	.short	0x0014
        /*0044*/ 	.byte	0x00, 0xf0, 0x11, 0x00


	//----- nvinfo : EIATTR_KPARAM_INFO
	.align		4
.L_71:
        /*0048*/ 	.byte	0x04, 0x17
        /*004a*/ 	.short	(.L_73 - .L_72)
.L_72:
        /*004c*/ 	.word	0x00000000
        /*0050*/ 	.short	0x0002
        /*0052*/ 	.short	0x0010
        /*0054*/ 	.byte	0x00, 0xf0, 0x11, 0x00


	//----- nvinfo : EIATTR_KPARAM_INFO
	.align		4
.L_73:
        /*0058*/ 	.byte	0x04, 0x17
        /*005a*/ 	.short	(.L_75 - .L_74)
.L_74:
        /*005c*/ 	.word	0x00000000
        /*0060*/ 	.short	0x0001
        /*0062*/ 	.short	0x0008
        /*0064*/ 	.byte	0x00, 0xf5, 0x21, 0x00


	//----- nvinfo : EIATTR_KPARAM_INFO
	.align		4
.L_75:
        /*0068*/ 	.byte	0x04, 0x17
        /*006a*/ 	.short	(.L_77 - .L_76)
.L_76:
        /*006c*/ 	.word	0x00000000
        /*0070*/ 	.short	0x0000
        /*0072*/ 	.short	0x0000
        /*0074*/ 	.byte	0x00, 0xf5, 0x21, 0x00


	//----- nvinfo : EIATTR_SPARSE_MMA_MASK
	.align		4
.L_77:
        /*0078*/ 	.byte	0x03, 0x50
        /*007a*/ 	.short	0x0000


	//----- nvinfo : EIATTR_MAXREG_COUNT
	.align		4
        /*007c*/ 	.byte	0x03, 0x1b
        /*007e*/ 	.short	0x00ff


	//----- nvinfo : EIATTR_MERCURY_ISA_VERSION
	.align		4
        /*0080*/ 	.byte	0x03, 0x5f
        /*0082*/ 	.short	0x0101


	//----- nvinfo : EIATTR_VRC_CTA_INIT_COUNT
	.align		4
        /*0084*/ 	.byte	0x02, 0x4a
	.zero		1
	.zero		1


	//----- nvinfo : EIATTR_EXIT_INSTR_OFFSETS
	.align		4
        /*0088*/ 	.byte	0x04, 0x1c
        /*008a*/ 	.short	(.L_79 - .L_78)


	//   ....[0]....
.L_78:
        /*008c*/ 	.word	0x00000070


	//   ....[1]....
        /*0090*/ 	.word	0x000000d0


	//   ....[2]....
        /*0094*/ 	.word	0x00001bd0


	//----- nvinfo : EIATTR_CRS_STACK_SIZE
	.align		4
.L_79:
        /*0098*/ 	.byte	0x04, 0x1e
        /*009a*/ 	.short	(.L_81 - .L_80)
.L_80:
        /*009c*/ 	.word	0x00000000


	//----- nvinfo : EIATTR_CBANK_PARAM_SIZE
	.align		4
.L_81:
        /*00a0*/ 	.byte	0x03, 0x19
        /*00a2*/ 	.short	0x0030


	//----- nvinfo : EIATTR_PARAM_CBANK
	.align		4
        /*00a4*/ 	.byte	0x04, 0x0a
        /*00a6*/ 	.short	(.L_83 - .L_82)
	.align		4
.L_82:
        /*00a8*/ 	.word	index@(.nv.constant0.pvi_apply_batch_direct_f32)
        /*00ac*/ 	.short	0x0380
        /*00ae*/ 	.short	0x0030


	//----- nvinfo : EIATTR_SW_WAR
	.align		4
.L_83:
        /*00b0*/ 	.byte	0x04, 0x36
        /*00b2*/ 	.short	(.L_85 - .L_84)
.L_84:
        /*00b4*/ 	.word	0x00000008
.L_85:


//--------------------- .nv.info.pvi_apply_scale_batch_f32 --------------------------
	.section	.nv.info.pvi_apply_scale_batch_f32,"",@"SHT_CUDA_INFO"
	.sectionflags	@""
	.align	4


	//----- nvinfo : EIATTR_CUDA_API_VERSION
	.align		4
        /*0000*/ 	.byte	0x04, 0x37
        /*0002*/ 	.short	(.L_87 - .L_86)
.L_86:
        /*0004*/ 	.word	0x00000082


	//----- nvinfo : EIATTR_KPARAM_INFO
	.align		4
.L_87:
        /*0008*/ 	.byte	0x04, 0x17
        /*000a*/ 	.short	(.L_89 - .L_88)
.L_88:
        /*000c*/ 	.word	0x00000000
        /*0010*/ 	.short	0x0005
        /*0012*/ 	.short	0x0020
        /*0014*/ 	.byte	0x00, 0xf5, 0x21, 0x00


	//----- nvinfo : EIATTR_KPARAM_INFO
	.align		4
.L_89:
        /*0018*/ 	.byte	0x04, 0x17
        /*001a*/ 	.short	(.L_91 - .L_90)
.L_90:
        /*001c*/ 	.word	0x00000000
        /*0020*/ 	.short	0x0004
        /*0022*/ 	.short	0x0018
        /*0024*/ 	.byte	0x00, 0xf0, 0x11, 0x00


	//----- nvinfo : EIATTR_KPARAM_INFO
	.align		4
.L_91:
        /*0028*/ 	.byte	0x04, 0x17
        /*002a*/ 	.short	(.L_93 - .L_92)
.L_92:
        /*002c*/ 	.word	0x00000000
        /*0030*/ 	.short	0x0003
        /*0032*/ 	.short	0x0010
        /*0034*/ 	.byte	0x00, 0xf5, 0x21, 0x00


	//----- nvinfo : EIATTR_KPARAM_INFO
	.align		4
.L_93:
        /*0038*/ 	.byte	0x04, 0x17
        /*003a*/ 	.short	(.L_95 - .L_94)
.L_94:
        /*003c*/ 	.word	0x00000000
        /*0040*/ 	.short	0x0002
        /*0042*/ 	.short	0x000c
        /*0044*/ 	.byte	0x00, 0xf0, 0x11, 0x00


	//----- nvinfo : EIATTR_KPARAM_INFO
	.align		4
.L_95:
        /*0048*/ 	.byte	0x04, 0x17
        /*004a*/ 	.short	(.L_97 - .L_96)
.L_96:
        /*004c*/ 	.word	0x00000000
        /*0050*/ 	.short	0x0001
        /*0052*/ 	.short	0x0008
        /*0054*/ 	.byte	0x00, 0xf0, 0x11, 0x00


	//----- nvinfo : EIATTR_KPARAM_INFO
	.align		4
.L_97:
        /*0058*/ 	.byte	0x04, 0x17
        /*005a*/ 	.short	(.L_99 - .L_98)
.L_98:
        /*005c*/ 	.word	0x00000000
        /*0060*/ 	.short	0x0000
        /*0062*/ 	.short	0x0000
        /*0064*/ 	.byte	0x00, 0xf5, 0x21, 0x00


	//----- nvinfo : EIATTR_SPARSE_MMA_MASK
	.align		4
.L_99:
        /*0068*/ 	.byte	0x03, 0x50
        /*006a*/ 	.short	0x0000


	//----- nvinfo : EIATTR_MAXREG_COUNT
	.align		4
        /*006c*/ 	.byte	0x03, 0x1b
        /*006e*/ 	.short	0x00ff


	//----- nvinfo : EIATTR_MERCURY_ISA_VERSION
	.align		4
        /*0070*/ 	.byte	0x03, 0x5f
        /*0072*/ 	.short	0x0101


	//----- nvinfo : EIATTR_VRC_CTA_INIT_COUNT
	.align		4
        /*0074*/ 	.byte	0x02, 0x4a
	.zero		1
	.zero		1


	//----- nvinfo : EIATTR_EXIT_INSTR_OFFSETS
	.align		4
        /*0078*/ 	.byte	0x04, 0x1c
        /*007a*/ 	.short	(.L_101 - .L_100)


	//   ....[0]....
.L_100:
        /*007c*/ 	.word	0x000000e0


	//   ....[1]....
        /*0080*/ 	.word	0x000001c0


	//   ....[2]....
        /*0084*/ 	.word	0x00000260


	//   ....[3]....
        /*0088*/ 	.word	0x00000310


	//   ....[4]....
        /*008c*/ 	.word	0x00000370


	//----- nvinfo : EIATTR_CBANK_PARAM_SIZE
	.align		4
.L_101:
        /*0090*/ 	.byte	0x03, 0x19
        /*0092*/ 	.short	0x0028


	//----- nvinfo : EIATTR_PARAM_CBANK
	.align		4
        /*0094*/ 	.byte	0x04, 0x0a
        /*0096*/ 	.short	(.L_103 - .L_102)
	.align		4
.L_102:
        /*0098*/ 	.word	index@(.nv.constant0.pvi_apply_scale_batch_f32)
        /*009c*/ 	.short	0x0380
        /*009e*/ 	.short	0x0028


	//----- nvinfo : EIATTR_SW_WAR
	.align		4
.L_103:
        /*00a0*/ 	.byte	0x04, 0x36
        /*00a2*/ 	.short	(.L_105 - .L_104)
.L_104:
        /*00a4*/ 	.word	0x00000008
.L_105:


//--------------------- .nv.info.pvi_build_scale_warp16_f32 --------------------------
	.section	.nv.info.pvi_build_scale_warp16_f32,"",@"SHT_CUDA_INFO"
	.sectionflags	@""
	.align	4


	//----- nvinfo : EIATTR_CUDA_API_VERSION
	.align		4
        /*0000*/ 	.byte	0x04, 0x37
        /*0002*/ 	.short	(.L_107 - .L_106)
.L_106:
        /*0004*/ 	.word	0x00000082


	//----- nvinfo : EIATTR_KPARAM_INFO
	.align		4
.L_107:
        /*0008*/ 	.byte	0x04, 0x17
        /*000a*/ 	.short	(.L_109 - .L_108)
.L_108:
        /*000c*/ 	.word	0x00000000
        /*0010*/ 	.short	0x0004
        /*0012*/ 	.short	0x0018
        /*0014*/ 	.byte	0x00, 0xf5, 0x21, 0x00


	//----- nvinfo : EIATTR_KPARAM_INFO
	.align		4
.L_109:
        /*0018*/ 	.byte	0x04, 0x17
        /*001a*/ 	.short	(.L_111 - .L_110)
.L_110:
        /*001c*/ 	.word	0x00000000
        /*0020*/ 	.short	0x0003
        /*0022*/ 	.short	0x0014
        /*0024*/ 	.byte	0x00, 0xf0, 0x11, 0x00


	//----- nvinfo : EIATTR_KPARAM_INFO
	.align		4
.L_111:
        /*0028*/ 	.byte	0x04, 0x17
        /*002a*/ 	.short	(.L_113 - .L_112)
.L_112:
        /*002c*/ 	.word	0x00000000
        /*0030*/ 	.short	0x0002
        /*0032*/ 	.short	0x0010
        /*0034*/ 	.byte	0x00, 0xf0, 0x11, 0x00


	//----- nvinfo : EIATTR_KPARAM_INFO
	.align		4
.L_113:
        /*0038*/ 	.byte	0x04, 0x17
        /*003a*/ 	.short	(.L_115 - .L_114)
.L_114:
        /*003c*/ 	.word	0x00000000
        /*0040*/ 	.short	0x0001
        /*0042*/ 	.short	0x0008
        /*0044*/ 	.byte	0x00, 0xf5, 0x21, 0x00


	//----- nvinfo : EIATTR_KPARAM_INFO
	.align		4
.L_115:
        /*0048*/ 	.byte	0x04, 0x17
        /*004a*/ 	.short	(.L_117 - .L_116)
.L_116:
        /*004c*/ 	.word	0x00000000
        /*0050*/ 	.short	0x0000
        /*0052*/ 	.short	0x0000
        /*0054*/ 	.byte	0x00, 0xf5, 0x21, 0x00


	//----- nvinfo : EIATTR_SPARSE_MMA_MASK
	.align		4
.L_117:
        /*0058*/ 	.byte	0x03, 0x50
        /*005a*/ 	.short	0x0000


	//----- nvinfo : EIATTR_MAXREG_COUNT
	.align		4
        /*005c*/ 	.byte	0x03, 0x1b
        /*005e*/ 	.short	0x00ff


	//----- nvinfo : EIATTR_MERCURY_ISA_VERSION
	.align		4
        /*0060*/ 	.byte	0x03, 0x5f
        /*0062*/ 	.short	0x0101


	//----- nvinfo : EIATTR_COOP_GROUP_MASK_REGIDS
	.align		4
        /*0064*/ 	.byte	0x04, 0x29
        /*0066*/ 	.short	(.L_119 - .L_118)


	//   ....[0]....
.L_118:
        /*0068*/ 	.word	0x05000000


	//   ....[1]....
        /*006c*/ 	.word	0x05000000


	//   ....[2]....
        /*0070*/ 	.word	0x05000000


	//   ....[3]....
        /*0074*/ 	.word	0x05000000


	//   ....[4]....
        /*0078*/ 	.word	0x05000000


	//   ....[5]....
        /*007c*/ 	.word	0x05000000


	//   ....[6]....
        /*0080*/ 	.word	0x05000000


	//   ....[7]....
        /*0084*/ 	.word	0x05000000


	//   ....[8]....
        /*0088*/ 	.word	0x05000000


	//   ....[9]....
        /*008c*/ 	.word	0x05000000


	//   ....[10]....
        /*0090*/ 	.word	0x05000011


	//   ....[11]....
        /*0094*/ 	.word	0x05000011


	//   ....[12]....
        /*0098*/ 	.word	0x05000011


	//   ....[13]....
        /*009c*/ 	.word	0x05000011


	//   ....[14]....
        /*00a0*/ 	.word	0x05000011


	//   ....[15]....
        /*00a4*/ 	.word	0x05000011


	//   ....[16]....
        /*00a8*/ 	.word	0x05000011


	//   ....[17]....
        /*00ac*/ 	.word	0x05000011


	//   ....[18]....
        /*00b0*/ 	.word	0x05000011


	//   ....[19]....
        /*00b4*/ 	.word	0x05000011


	//   ....[20]....
        /*00b8*/ 	.word	0x05000011


	//   ....[21]....
        /*00bc*/ 	.word	0x05000011


	//   ....[22]....
        /*00c0*/ 	.word	0x05000000


	//   ....[23]....
        /*00c4*/ 	.word	0x05000000


	//   ....[24]....
        /*00c8*/ 	.word	0x05000000


	//   ....[25]....
        /*00cc*/ 	.word	0x05000000


	//   ....[26]....
        /*00d0*/ 	.word	0x05000000


	//   ....[27]....
        /*00d4*/ 	.word	0x05000000


	//   ....[28]....
        /*00d8*/ 	.word	0x05000000


	//   ....[29]....
        /*00dc*/ 	.word	0x05000000


	//   ....[30]....
        /*00e0*/ 	.word	0x05000000


	//   ....[31]....
        /*00e4*/ 	.word	0x05000000


	//   ....[32]....
        /*00e8*/ 	.word	0x05000000


	//   ....[33]....
        /*00ec*/ 	.word	0x05000000


	//----- nvinfo : EIATTR_COOP_GROUP_INSTR_OFFSETS
	.align		4
.L_119:
        /*00f0*/ 	.byte	0x04, 0x28
        /*00f2*/ 	.short	(.L_121 - .L_120)


	//   ....[0]....
.L_120:
        /*00f4*/ 	.word	0x00000ab0


	//   ....[1]....
        /*00f8*/ 	.word	0x00000ac0


	//   ....[2]....
        /*00fc*/ 	.word	0x00000b10


	//   ....[3]....
        /*0100*/ 	.word	0x00000b20


	//   ....[4]....
        /*0104*/ 	.word	0x00000b70


	//   ....[5]....
        /*0108*/ 	.word	0x00000b90


	//   ....[6]....
        /*010c*/ 	.word	0x00000be0


	//   ....[7]....
        /*0110*/ 	.word	0x00000c00


	//   ....[8]....
        /*0114*/ 	.word	0x00000c60


	//   ....[9]....
        /*0118*/ 	.word	0x00000c80


	//   ....[10]....
        /*011c*/ 	.word	0x000010e0


	//   ....[11]....
        /*0120*/ 	.word	0x000010f0


	//   ....[12]....
        /*0124*/ 	.word	0x00001140


	//   ....[13]....
        /*0128*/ 	.word	0x00001150


	//   ....[14]....
        /*012c*/ 	.word	0x00001190


	//   ....[15]....
        /*0130*/ 	.word	0x000011b0


	//   ....[16]....
        /*0134*/ 	.word	0x000011c0


	//   ....[17]....
        /*0138*/ 	.word	0x000011d0


	//   ....[18]....
        /*013c*/ 	.word	0x00001220


	//   ....[19]....
        /*0140*/ 	.word	0x00001230


	//   ....[20]....
        /*0144*/ 	.word	0x00001280


	//   ....[21]....
        /*0148*/ 	.word	0x000012a0


	//   ....[22]....
        /*014c*/ 	.word	0x000015d0


	//   ....[23]....
        /*0150*/ 	.word	0x00001600


	//   ....[24]....
        /*0154*/ 	.word	0x00001690


	//   ....[25]....
        /*0158*/ 	.word	0x000016a0


	//   ....[26]....
        /*015c*/ 	.word	0x000016f0


	//   ....[27]....
        /*0160*/ 	.word	0x00001700


	//   ....[28]....
        /*0164*/ 	.word	0x00001740


	//   ....[29]....
        /*0168*/ 	.word	0x00001760


	//   ....[30]....
        /*016c*/ 	.word	0x00001770


	//   ....[31]....
        /*0170*/ 	.word	0x00001780


	//   ....[32]....
        /*0174*/ 	.word	0x000017d0


	//   ....[33]....
        /*0178*/ 	.word	0x000017f0


	//----- nvinfo : EIATTR_VRC_CTA_INIT_COUNT
	.align		4
.L_121:
        /*017c*/ 	.byte	0x02, 0x4a
	.zero		1
	.zero		1


	//----- nvinfo : EIATTR_EXIT_INSTR_OFFSETS
	.align		4
        /*0180*/ 	.byte	0x04, 0x1c
        /*0182*/ 	.short	(.L_123 - .L_122)


	//   ....[0]....
.L_122:
        /*0184*/ 	.word	0x00000050


	//   ....[1]....
        /*0188*/ 	.word	0x00000080


	//   ....[2]....
        /*018c*/ 	.word	0x00000690


	//   ....[3]....
        /*0190*/ 	.word	0x00000710


	//   ....[4]....
        /*0194*/ 	.word	0x00000cd0


	//   ....[5]....
        /*0198*/ 	.word	0x000018b0


	//----- nvinfo : EIATTR_CRS_STACK_SIZE
	.align		4
.L_123:
        /*019c*/ 	.byte	0x04, 0x1e
        /*019e*/ 	.short	(.L_125 - .L_124)
.L_124:
        /*01a0*/ 	.word	0x00000000


	//----- nvinfo : EIATTR_CBANK_PARAM_SIZE
	.align		4
.L_125:
        /*01a4*/ 	.byte	0x03, 0x19
        /*01a6*/ 	.short	0x0020


	//----- nvinfo : EIATTR_PARAM_CBANK
	.align		4
        /*01a8*/ 	.byte	0x04, 0x0a
        /*01aa*/ 	.short	(.L_127 - .L_126)
	.align		4
.L_126:
        /*01ac*/ 	.word	index@(.nv.constant0.pvi_build_scale_warp16_f32)
        /*01b0*/ 	.short	0x0380
        /*01b2*/ 	.short	0x0020


	//----- nvinfo : EIATTR_SW_WAR
	.align		4
.L_127:
        /*01b4*/ 	.byte	0x04, 0x36
        /*01b6*/ 	.short	(.L_129 - .L_128)
.L_128:
        /*01b8*/ 	.word	0x00000008
.L_129:


//--------------------- .nv.info.pvi_build_scale_f32 --------------------------
	.section	.nv.info.pvi_build_scale_f32,"",@"SHT_CUDA_INFO"
	.sectionflags	@""
	.align	4


	//----- nvinfo : EIATTR_CUDA_API_VERSION
	.align		4
        /*0000*/ 	.byte	0x04, 0x37
        /*0002*/ 	.short	(.L_131 - .L_130)
.L_130:
        /*0004*/ 	.word	0x00000082


	//----- nvinfo : EIATTR_KPARAM_INFO
	.align		4
.L_131:
        /*0008*/ 	.byte	0x04, 0x17
        /*000a*/ 	.short	(.L_133 - .L_132)
.L_132:
        /*000c*/ 	.word	0x00000000
        /*0010*/ 	.short	0x0004
        /*0012*/ 	.short	0x0018
        /*0014*/ 	.byte	0x00, 0xf5, 0x21, 0x00


	//----- nvinfo : EIATTR_KPARAM_INFO
	.align		4
.L_133:
        /*0018*/ 	.byte	0x04, 0x17
        /*001a*/ 	.short	(.L_135 - .L_134)
.L_134:
        /*001c*/ 	.word	0x00000000
        /*0020*/ 	.short	0x0003
        /*0022*/ 	.short	0x0014
        /*0024*/ 	.byte	0x00, 0xf0, 0x11, 0x00


	//----- nvinfo : EIATTR_KPARAM_INFO
	.align		4
.L_135:
        /*0028*/ 	.byte	0x04, 0x17
        /*002a*/ 	.short	(.L_137 - .L_136)
.L_136:
        /*002c*/ 	.word	0x00000000
        /*0030*/ 	.short	0x0002
        /*0032*/ 	.short	0x0010
        /*0034*/ 	.byte	0x00, 0xf0, 0x11, 0x00


	//----- nvinfo : EIATTR_KPARAM_INFO
	.align		4
.L_137:
        /*0038*/ 	.byte	0x04, 0x17
        /*003a*/ 	.short	(.L_139 - .L_138)
.L_138:
        /*003c*/ 	.word	0x00000000
        /*0040*/ 	.short	0x0001
        /*0042*/ 	.short	0x0008
        /*0044*/ 	.byte	0x00, 0xf5, 0x21, 0x00


	//----- nvinfo : EIATTR_KPARAM_INFO
	.align		4
.L_139:
        /*0048*/ 	.byte	0x04, 0x17
        /*004a*/ 	.short	(.L_141 - .L_140)
.L_140:
        /*004c*/ 	.word	0x00000000
        /*0050*/ 	.short	0x0000
        /*0052*/ 	.short	0x0000
        /*0054*/ 	.byte	0x00, 0xf5, 0x21, 0x00


	//----- nvinfo : EIATTR_SPARSE_MMA_MASK
	.align		4
.L_141:
        /*0058*/ 	.byte	0x03, 0x50
        /*005a*/ 	.short	0x0000


	//----- nvinfo : EIATTR_MAXREG_COUNT
	.align		4
        /*005c*/ 	.byte	0x03, 0x1b
        /*005e*/ 	.short	0x00ff


	//----- nvinfo : EIATTR_MERCURY_ISA_VERSION
	.align		4
        /*0060*/ 	.byte	0x03, 0x5f
        /*0062*/ 	.short	0x0101


	//----- nvinfo : EIATTR_VRC_CTA_INIT_COUNT
	.align		4
        /*0064*/ 	.byte	0x02, 0x4a
	.zero		1
	.zero		1


	//----- nvinfo : EIATTR_EXIT_INSTR_OFFSETS
	.align		4
        /*0068*/ 	.byte	0x04, 0x1c
        /*006a*/ 	.short	(.L_143 - .L_142)


	//   ....[0]....
.L_142:
        /*006c*/ 	.word	0x00000030


	//   ....[1]....
        /*0070*/ 	.word	0x00000070


	//   ....[2]....
        /*0074*/ 	.word	0x00000580


	//   ....[3]....
        /*0078*/ 	.word	0x00000630


	//   ....[4]....
        /*007c*/ 	.word	0x00000c50


	//   ....[5]....
        /*0080*/ 	.word	0x00001a20


	//----- nvinfo : EIATTR_CRS_STACK_SIZE
	.align		4
.L_143:
        /*0084*/ 	.byte	0x04, 0x1e
        /*0086*/ 	.short	(.L_145 - .L_144)
.L_144:
        /*0088*/ 	.word	0x00000000


	//----- nvinfo : EIATTR_CBANK_PARAM_SIZE
	.align		4
.L_145:
        /*008c*/ 	.byte	0x03, 0x19
        /*008e*/ 	.short	0x0020


	//----- nvinfo : EIATTR_PARAM_CBANK
	.align		4
        /*0090*/ 	.byte	0x04, 0x0a
        /*0092*/ 	.short	(.L_147 - .L_146)
	.align		4
.L_146:
        /*0094*/ 	.word	index@(.nv.constant0.pvi_build_scale_f32)
        /*0098*/ 	.short	0x0380
        /*009a*/ 	.short	0x0020


	//----- nvinfo : EIATTR_SW_WAR
	.align		4
.L_147:
        /*009c*/ 	.byte	0x04, 0x36
        /*009e*/ 	.short	(.L_149 - .L_148)
.L_148:
        /*00a0*/ 	.word	0x00000008
.L_149:


//--------------------- .nv.callgraph             --------------------------
	.section	.nv.callgraph,"",@"SHT_CUDA_CALLGRAPH"
	.align	4
	.sectionentsize	8
	.align		4
        /*0000*/ 	.word	0x00000000
	.align		4
        /*0004*/ 	.word	0xffffffff
	.align		4
        /*0008*/ 	.word	0x00000000
	.align		4
        /*000c*/ 	.word	0xfffffffe
	.align		4
        /*0010*/ 	.word	0x00000000
	.align		4
        /*0014*/ 	.word	0xfffffffd
	.align		4
        /*0018*/ 	.word	0x00000000
	.align		4
        /*001c*/ 	.word	0xfffffffc


//--------------------- .text.pvi_many_series_one_param_f32 --------------------------
	.section	.text.pvi_many_series_one_param_f32,"ax",@progbits
	.align	128
        .global         pvi_many_series_one_param_f32
        .type           pvi_many_series_one_param_f32,@function
        .size           pvi_many_series_one_param_f32,(.L_x_160 - pvi_many_series_one_param_f32)
        .other          pvi_many_series_one_param_f32,@"STO_CUDA_ENTRY STV_DEFAULT"
pvi_many_series_one_param_f32:
.text.pvi_many_series_one_param_f32:
[----:B------:R-:W-:Y:S01]  /*0000*/  LDC R1, c[0x0][0x37c] ;  /* 0x0000df00ff017b82 */ /* 0x000fe20000000800 */
[----:B------:R-:W0:Y:S07]  /*0010*/  S2R R0, SR_TID.X ;  /* 0x0000000000007919 */ /* 0x000e2e0000002100 */
[----:B------:R-:W0:Y:S08]  /*0020*/  S2UR UR4, SR_CTAID.X ;  /* 0x00000000000479c3 */ /* 0x000e300000002500 */
[----:B------:R-:W0:Y:S08]  /*0030*/  LDC R9, c[0x0][0x360] ;  /* 0x0000d800ff097b82 */ /* 0x000e300000000800 */
[----:B------:R-:W1:Y:S01]  /*0040*/  LDC.64 R6, c[0x0][0x390] ;  /* 0x0000e400ff067b82 */ /* 0x000e620000000a00 */
[----:B0-----:R-:W-:Y:S01]  /*0050*/  IMAD R9, R9, UR4, R0 ;  /* 0x0000000409097c24 */ /* 0x001fe2000f8e0200 */
[----:B-1----:R-:W-:-:S04]  /*0060*/  ISETP.GE.AND P0, PT, R7, 0x1, PT ;  /* 0x000000010700780c */ /* 0x002fc80003f06270 */
[----:B------:R-:W-:-:S13]  /*0070*/  ISETP.GE.OR P0, PT, R9, R6, !P0 ;  /* 0x000000060900720c */ /* 0x000fda0004706670 */
[----:B------:R-:W-:Y:S05]  /*0080*/  @P0 EXIT ;  /* 0x000000000000094d */ /* 0x000fea0003800000 */
[----:B------:R-:W0:Y:S01]  /*0090*/  LDC.64 R2, c[0x0][0x398] ;  /* 0x0000e600ff027b82 */ /* 0x000e220000000a00 */
[----:B------:R-:W1:Y:S01]  /*00a0*/  LDCU.64 UR4, c[0x0][0x358] ;  /* 0x00006b00ff0477ac */ /* 0x000e620008000a00 */
[----:B0-----:R-:W-:-:S06]  /*00b0*/  IMAD.WIDE R2, R9, 0x4, R2 ;  /* 0x0000000409027825 */ /* 0x001fcc00078e0202 */
[----:B-1----:R-:W2:Y:S01]  /*00c0*/  LDG.E.CONSTANT R2, desc[UR4][R2.64] ;  /* 0x0000000402027981 */ /* 0x002ea2000c1e9900 */
[----:B------:R-:W-:Y:S01]  /*00d0*/  BSSY.RECONVERGENT B0, `(.L_x_0) ;  /* 0x0000049000007945 */ /* 0x000fe20003800200 */
[----:B--2---:R-:W-:Y:S02]  /*00e0*/  ISETP.GE.AND P0, PT, R2, 0x1, PT ;  /* 0x000000010200780c */ /* 0x004fe40003f06270 */
[----:B------:R-:W-:-:S11]  /*00f0*/  VIMNMX R4, PT, PT, RZ, R2, !PT ;  /* 0x00000002ff047248 */ /* 0x000fd60007fe0100 */
[----:B------:R-:W-:Y:S05]  /*0100*/  @!P0 BRA `(.L_x_1) ;  /* 0x0000000400148947 */ /* 0x000fea0003800000 */
[----:B------:R-:W-:Y:S01]  /*0110*/  VIMNMX.U32 R2, PT, PT, R4, R7, PT ;  /* 0x0000000704027248 */ /* 0x000fe20003fe0000 */
[----:B------:R-:W-:Y:S01]  /*0120*/  BSSY.RECONVERGENT B1, `(.L_x_2) ;  /* 0x000001f000017945 */ /* 0x000fe20003800200 */
[----:B------:R-:W-:Y:S02]  /*0130*/  IMAD.MOV.U32 R0, RZ, RZ, RZ ;  /* 0x000000ffff007224 */ /* 0x000fe400078e00ff */
[C---:B------:R-:W-:Y:S02]  /*0140*/  ISETP.GE.U32.AND P0, PT, R2.reuse, 0x8, PT ;  /* 0x000000080200780c */ /* 0x040fe40003f06070 */
[----:B------:R-:W-:-:S04]  /*0150*/  LOP3.LUT R8, R2, 0x7, RZ, 0xc0, !PT ;  /* 0x0000000702087812 */ /* 0x000fc800078ec0ff */
[----:B------:R-:W-:-:S07]  /*0160*/  ISETP.NE.AND P1, PT, R8, RZ, PT ;  /* 0x000000ff0800720c */ /* 0x000fce0003f25270 */
[----:B------:R-:W-:Y:S06]  /*0170*/  @!P0 BRA `(.L_x_3) ;  /* 0x0000000000648947 */ /* 0x000fec0003800000 */
[----:B------:R-:W0:Y:S01]  /*0180*/  LDC.64 R26, c[0x0][0x3a8] ;  /* 0x0000ea00ff1a7b82 */ /* 0x000e220000000a00 */
[----:B------:R-:W-:Y:S01]  /*0190*/  LOP3.LUT R0, R2, 0x7ffffff8, RZ, 0xc0, !PT ;  /* 0x7ffffff802007812 */ /* 0x000fe200078ec0ff */
[----:B------:R-:W-:-:S04]  /*01a0*/  IMAD.MOV.U32 R5, RZ, RZ, R9 ;  /* 0x000000ffff057224 */ /* 0x000fc800078e0009 */
[----:B------:R-:W-:-:S07]  /*01b0*/  IMAD.MOV R3, RZ, RZ, -R0 ;  /* 0x000000ffff037224 */ /* 0x000fce00078e0a00 */
.L_x_4:
[----:B01----:R-:W-:Y:S01]  /*01c0*/  IMAD.WIDE R10, R5, 0x4, R26 ;  /* 0x00000004050a7825 */ /* 0x003fe200078e021a */
[----:B------:R-:W-:-:S03]  /*01d0*/  MOV R29, 0x7fc00000 ;  /* 0x7fc00000001d7802 */ /* 0x000fc60000000f00 */
[----:B------:R-:W-:Y:S02]  /*01e0*/  VIADD R3, R3, 0x8 ;  /* 0x0000000803037836 */ /* 0x000fe40000000000 */
[C---:B------:R-:W-:Y:S01]  /*01f0*/  IMAD.WIDE R12, R6.reuse, 0x4, R10 ;  /* 0x00000004060c7825 */ /* 0x040fe200078e020a */
[----:B------:R1:W-:Y:S02]  /*0200*/  STG.E desc[UR4][R10.64], R29 ;  /* 0x0000001d0a007986 */ /* 0x0003e4000c101904 */
[----:B------:R-:W-:Y:S01]  /*0210*/  ISETP.NE.AND P0, PT, R3, RZ, PT ;  /* 0x000000ff0300720c */ /* 0x000fe20003f05270 */
[C---:B------:R-:W-:Y:S01]  /*0220*/  IMAD R5, R6.reuse, 0x8, R5 ;  /* 0x0000000806057824 */ /* 0x040fe200078e0205 */
[----:B------:R1:W-:Y:S01]  /*0230*/  STG.E desc[UR4][R12.64], R29 ;  /* 0x0000001d0c007986 */ /* 0x0003e2000c101904 */
[----:B------:R-:W-:-:S05]  /*0240*/  IMAD.WIDE R14, R6, 0x4, R12 ;  /* 0x00000004060e7825 */ /* 0x000fca00078e020c */
        /* <DEDUP_REMOVED lines=11> */
[----:B------:R-:W-:Y:S05]  /*0300*/  @P0 BRA `(.L_x_4) ;  /* 0xfffffffc00ac0947 */ /* 0x000fea000383ffff */
.L_x_3:
[----:B------:R-:W-:Y:S05]  /*0310*/  BSYNC.RECONVERGENT B1 ;  /* 0x0000000000017941 */ /* 0x000fea0003800200 */
.L_x_2:
[----:B------:R-:W-:Y:S05]  /*0320*/  @!P1 BRA `(.L_x_1) ;  /* 0x00000000008c9947 */ /* 0x000fea0003800000 */
[----:B------:R-:W-:Y:S01]  /*0330*/  ISETP.GE.U32.AND P0, PT, R8, 0x4, PT ;  /* 0x000000040800780c */ /* 0x000fe20003f06070 */
[----:B------:R-:W-:Y:S01]  /*0340*/  BSSY.RECONVERGENT B1, `(.L_x_5) ;  /* 0x0000010000017945 */ /* 0x000fe20003800200 */
[----:B------:R-:W-:-:S04]  /*0350*/  LOP3.LUT R5, R2, 0x3, RZ, 0xc0, !PT ;  /* 0x0000000302057812 */ /* 0x000fc800078ec0ff */
[----:B------:R-:W-:-:S07]  /*0360*/  ISETP.NE.AND P1, PT, R5, RZ, PT ;  /* 0x000000ff0500720c */ /* 0x000fce0003f25270 */
[----:B------:R-:W-:Y:S06]  /*0370*/  @!P0 BRA `(.L_x_6) ;  /* 0x0000000000308947 */ /* 0x000fec0003800000 */
[----:B-1----:R-:W0:Y:S01]  /*0380*/  LDC.64 R10, c[0x0][0x3a8] ;  /* 0x0000ea00ff0a7b82 */ /* 0x002e220000000a00 */
[C---:B------:R-:W-:Y:S02]  /*0390*/  IMAD R3, R0.reuse, R6, R9 ;  /* 0x0000000600037224 */ /* 0x040fe400078e0209 */
[----:B------:R-:W-:Y:S02]  /*03a0*/  VIADD R0, R0, 0x4 ;  /* 0x0000000400007836 */ /* 0x000fe40000000000 */
[----:B0-----:R-:W-:Y:S01]  /*03b0*/  IMAD.WIDE R10, R3, 0x4, R10 ;  /* 0x00000004030a7825 */ /* 0x001fe200078e020a */
[----:B------:R-:W-:-:S03]  /*03c0*/  MOV R3, 0x7fc00000 ;  /* 0x7fc0000000037802 */ /* 0x000fc60000000f00 */
[C---:B------:R-:W-:Y:S02]  /*03d0*/  IMAD.WIDE R12, R6.reuse, 0x4, R10 ;  /* 0x00000004060c7825 */ /* 0x040fe400078e020a */
[----:B------:R0:W-:Y:S04]  /*03e0*/  STG.E desc[UR4][R10.64], R3 ;  /* 0x000000030a007986 */ /* 0x0001e8000c101904 */
[----:B------:R0:W-:Y:S01]  /*03f0*/  STG.E desc[UR4][R12.64], R3 ;  /* 0x000000030c007986 */ /* 0x0001e2000c101904 */
[----:B------:R-:W-:-:S05]  /*0400*/  IMAD.WIDE R14, R6, 0x4, R12 ;  /* 0x00000004060e7825 */ /* 0x000fca00078e020c */
[----:B------:R0:W-:Y:S01]  /*0410*/  STG.E desc[UR4][R14.64], R3 ;  /* 0x000000030e007986 */ /* 0x0001e2000c101904 */
[----:B------:R-:W-:-:S05]  /*0420*/  IMAD.WIDE R16, R6, 0x4, R14 ;  /* 0x0000000406107825 */ /* 0x000fca00078e020e */
[----:B------:R0:W-:Y:S02]  /*0430*/  STG.E desc[UR4][R16.64], R3 ;  /* 0x0000000310007986 */ /* 0x0001e4000c101904 */
.L_x_6:
[----:B------:R-:W-:Y:S05]  /*0440*/  BSYNC.RECONVERGENT B1 ;  /* 0x0000000000017941 */ /* 0x000fea0003800200 */
.L_x_5:
[----:B------:R-:W-:Y:S05]  /*0450*/  @!P1 BRA `(.L_x_1) ;  /* 0x0000000000409947 */ /* 0x000fea0003800000 */
[----:B------:R-:W-:Y:S02]  /*0460*/  ISETP.NE.AND P0, PT, R5, 0x1, PT ;  /* 0x000000010500780c */ /* 0x000fe40003f05270 */
[----:B------:R-:W-:-:S04]  /*0470*/  LOP3.LUT R2, R2, 0x1, RZ, 0xc0, !PT ;  /* 0x0000000102027812 */ /* 0x000fc800078ec0ff */
[----:B------:R-:W-:-:S07]  /*0480*/  ISETP.NE.U32.AND P1, PT, R2, 0x1, PT ;  /* 0x000000010200780c */ /* 0x000fce0003f25070 */
[----:B0-----:R-:W0:Y:S01]  /*0490*/  @P0 LDC.64 R2, c[0x0][0x3a8] ;  /* 0x0000ea00ff020b82 */ /* 0x001e220000000a00 */
[C---:B-1----:R-:W-:Y:S01]  /*04a0*/  @P0 IMAD R11, R0.reuse, R6, R9 ;  /* 0x00000006000b0224 */ /* 0x042fe200078e0209 */
[----:B------:R-:W-:Y:S01]  /*04b0*/  @P0 MOV R5, 0x7fc00000 ;  /* 0x7fc0000000050802 */ /* 0x000fe20000000f00 */
[----:B------:R-:W-:-:S05]  /*04c0*/  @P0 VIADD R0, R0, 0x2 ;  /* 0x0000000200000836 */ /* 0x000fca0000000000 */
[----:B------:R-:W1:Y:S01]  /*04d0*/  @!P1 LDC.64 R14, c[0x0][0x3a8] ;  /* 0x0000ea00ff0e9b82 */ /* 0x000e620000000a00 */
[----:B0-----:R-:W-:-:S04]  /*04e0*/  @P0 IMAD.WIDE R10, R11, 0x4, R2 ;  /* 0x000000040b0a0825 */ /* 0x001fc800078e0202 */
[----:B------:R-:W-:Y:S01]  /*04f0*/  @!P1 IMAD R3, R0, R6, R9 ;  /* 0x0000000600039224 */ /* 0x000fe200078e0209 */
[----:B------:R2:W-:Y:S01]  /*0500*/  @P0 STG.E desc[UR4][R10.64], R5 ;  /* 0x000000050a000986 */ /* 0x0005e2000c101904 */
[----:B------:R-:W-:-:S04]  /*0510*/  @P0 IMAD.WIDE R12, R6, 0x4, R10 ;  /* 0x00000004060c0825 */ /* 0x000fc800078e020a */
[----:B-1----:R-:W-:Y:S01]  /*0520*/  @!P1 IMAD.WIDE R2, R3, 0x4, R14 ;  /* 0x0000000403029825 */ /* 0x002fe200078e020e */
[----:B------:R2:W-:Y:S03]  /*0530*/  @P0 STG.E desc[UR4][R12.64], R5 ;  /* 0x000000050c000986 */ /* 0x0005e6000c101904 */
[----:B------:R-:W-:-:S05]  /*0540*/  @!P1 IMAD.MOV.U32 R15, RZ, RZ, 0x7fc00000 ;  /* 0x7fc00000ff0f9424 */ /* 0x000fca00078e00ff */
[----:B------:R2:W-:Y:S02]  /*0550*/  @!P1 STG.E desc[UR4][R2.64], R15 ;  /* 0x0000000f02009986 */ /* 0x0005e4000c101904 */
.L_x_1:
[----:B------:R-:W-:Y:S05]  /*0560*/  BSYNC.RECONVERGENT B0 ;  /* 0x0000000000007941 */ /* 0x000fea0003800200 */
.L_x_0:
[----:B------:R-:W-:-:S13]  /*0570*/  ISETP.GE.U32.AND P0, PT, R4, R7, PT ;  /* 0x000000070400720c */ /* 0x000fda0003f06070 */
[----:B------:R-:W-:Y:S05]  /*0580*/  @P0 EXIT ;  /* 0x000000000000094d */ /* 0x000fea0003800000 */
[----:B0-2---:R-:W0:Y:S01]  /*0590*/  LDC.64 R2, c[0x0][0x3a8] ;  /* 0x0000ea00ff027b82 */ /* 0x005e220000000a00 */
[C---:B------:R-:W-:Y:S02]  /*05a0*/  VIADD R0, R4.reuse, 0x1 ;  /* 0x0000000104007836 */ /* 0x040fe40000000000 */
[----:B------:R-:W-:-:S03]  /*05b0*/  IMAD R5, R4, R6, R9 ;  /* 0x0000000604057224 */ /* 0x000fc600078e0209 */
[----:B------:R-:W-:Y:S02]  /*05c0*/  ISETP.GE.U32.AND P0, PT, R0, R7, PT ;  /* 0x000000070000720c */ /* 0x000fe40003f06070 */
[----:B-1----:R-:W1:Y:S01]  /*05d0*/  LDC R11, c[0x0][0x3a0] ;  /* 0x0000e800ff0b7b82 */ /* 0x002e620000000800 */
[----:B0-----:R-:W-:-:S05]  /*05e0*/  IMAD.WIDE R2, R5, 0x4, R2 ;  /* 0x0000000405027825 */ /* 0x001fca00078e0202 */
[----:B-1----:R0:W-:Y:S05]  /*05f0*/  STG.E desc[UR4][R2.64], R11 ;  /* 0x0000000b02007986 */ /* 0x0021ea000c101904 */
[----:B------:R-:W-:Y:S05]  /*0600*/  @P0 EXIT ;  /* 0x000000000000094d */ /* 0x000fea0003800000 */
[----:B0-----:R-:W0:Y:S08]  /*0610*/  LDC.64 R2, c[0x0][0x380] ;  /* 0x0000e000ff027b82 */ /* 0x001e300000000a00 */
[----:B------:R-:W1:Y:S01]  /*0620*/  LDC.64 R12, c[0x0][0x388] ;  /* 0x0000e200ff0c7b82 */ /* 0x000e620000000a00 */
[----:B------:R-:W-:Y:S01]  /*0630*/  LOP3.LUT R8, RZ, R4, RZ, 0x33, !PT ;  /* 0x00000004ff087212 */ /* 0x000fe200078e33ff */
[----:B------:R-:W2:Y:S01]  /*0640*/  F2F.F64.F32 R10, R11 ;  /* 0x0000000b000a7310 */ /* 0x000ea20000201800 */
[----:B------:R-:W3:Y:S01]  /*0650*/  LDCU UR6, c[0x0][0x390] ;  /* 0x00007200ff0677ac */ /* 0x000ee20008000800 */
[----:B0-----:R-:W-:-:S06]  /*0660*/  IMAD.WIDE R2, R5, 0x4, R2 ;  /* 0x0000000405027825 */ /* 0x001fcc00078e0202 */
[----:B------:R-:W4:Y:S01]  /*0670*/  LDG.E.CONSTANT R2, desc[UR4][R2.64] ;  /* 0x0000000402027981 */ /* 0x000f22000c1e9900 */
[----:B-1----:R-:W-:-:S06]  /*0680*/  IMAD.WIDE R12, R5, 0x4, R12 ;  /* 0x00000004050c7825 */ /* 0x002fcc00078e020c */
[----:B------:R-:W5:Y:S01]  /*0690*/  LDG.E.CONSTANT R12, desc[UR4][R12.64] ;  /* 0x000000040c0c7981 */ /* 0x000f62000c1e9900 */
[----:B------:R-:W-:Y:S01]  /*06a0*/  IADD3 R8, PT, PT, R8, R7, RZ ;  /* 0x0000000708087210 */ /* 0x000fe20007ffe0ff */
[----:B------:R-:W-:Y:S03]  /*06b0*/  BSSY.RECONVERGENT B1, `(.L_x_7) ;  /* 0x0000046000017945 */ /* 0x000fe60003800200 */
[----:B------:R-:W-:Y:S01]  /*06c0*/  LOP3.LUT P0, R8, R8, 0x3, RZ, 0xc0, !PT ;  /* 0x0000000308087812 */ /* 0x000fe2000780c0ff */
[----:B----4-:R0:W1:Y:S08]  /*06d0*/  F2F.F64.F32 R18, R2 ;  /* 0x0000000200127310 */ /* 0x0100700000201800 */
[----:B-----5:R0:W4:Y:S04]  /*06e0*/  F2F.F64.F32 R26, R12 ;  /* 0x0000000c001a7310 */ /* 0x0201280000201800 */
[----:B--23--:R-:W-:Y:S05]  /*06f0*/  @!P0 BRA `(.L_x_8) ;  /* 0x0000000400048947 */ /* 0x00cfea0003800000 */
[----:B0-----:R-:W0:Y:S01]  /*0700*/  LDC.64 R12, c[0x0][0x3a8] ;  /* 0x0000ea00ff0c7b82 */ /* 0x001e220000000a00 */
[----:B------:R-:W-:Y:S01]  /*0710*/  BSSY.RECONVERGENT B2, `(.L_x_9) ;  /* 0x000003e000027945 */ /* 0x000fe20003800200 */
[----:B------:R-:W-:Y:S02]  /*0720*/  IMAD R5, R0, R6, R9 ;  /* 0x0000000600057224 */ /* 0x000fe400078e0209 */
[----:B------:R-:W-:Y:S02]  /*0730*/  IMAD.MOV R3, RZ, RZ, -R8 ;  /* 0x000000ffff037224 */ /* 0x000fe400078e0a08 */
[----:B------:R-:W-:Y:S02]  /*0740*/  IMAD.MOV.U32 R2, RZ, RZ, R4 ;  /* 0x000000ffff027224 */ /* 0x000fe400078e0004 */
[----:B------:R-:W2:Y:S08]  /*0750*/  LDC.64 R32, c[0x0][0x380] ;  /* 0x0000e000ff207b82 */ /* 0x000eb00000000a00 */
[----:B------:R-:W3:Y:S02]  /*0760*/  LDC.64 R14, c[0x0][0x388] ;  /* 0x0000e200ff0e7b82 */ /* 0x000ee40000000a00 */
.L_x_17:
[----:B---3--:R-:W-:-:S04]  /*0770*/  IMAD.WIDE R16, R5, 0x4, R14 ;  /* 0x0000000405107825 */ /* 0x008fc800078e020e */
[----:B--2---:R-:W-:Y:S02]  /*0780*/  IMAD.WIDE R6, R5, 0x4, R32 ;  /* 0x0000000405067825 */ /* 0x004fe400078e0220 */
[----:B------:R-:W2:Y:S04]  /*0790*/  LDG.E.CONSTANT R16, desc[UR4][R16.64] ;  /* 0x0000000410107981 */ /* 0x000ea8000c1e9900 */
[----:B------:R-:W3:Y:S01]  /*07a0*/  LDG.E.CONSTANT R0, desc[UR4][R6.64] ;  /* 0x0000000406007981 */ /* 0x000ee2000c1e9900 */
[----:B------:R-:W-:Y:S01]  /*07b0*/  IADD3 R3, PT, PT, R3, 0x1, RZ ;  /* 0x0000000103037810 */ /* 0x000fe20007ffe0ff */
[----:B------:R-:W-:Y:S03]  /*07c0*/  BSSY.RECONVERGENT B3, `(.L_x_10) ;  /* 0x000002e000037945 */ /* 0x000fe60003800200 */
[----:B------:R-:W-:-:S02]  /*07d0*/  ISETP.NE.AND P1, PT, R3, RZ, PT ;  /* 0x000000ff0300720c */ /* 0x000fc40003f25270 */
[----:B--2---:R-:W-:-:S04]  /*07e0*/  FSETP.NE.AND P0, PT, |R16|, +INF , PT ;  /* 0x7f8000001000780b */ /* 0x004fc80003f05200 */
[----:B---3--:R-:W-:-:S13]  /*07f0*/  FSETP.EQU.OR P2, PT, |R0|, +INF , !P0 ;  /* 0x7f8000000000780b */ /* 0x008fda000474a600 */
[----:B-1----:R-:W-:-:S06]  /*0800*/  DSETP.EQU.OR P0, PT, |R18|, +INF , P2 ;  /* 0x7ff000001200742a */ /* 0x002fcc000170a600 */
[----:B----4-:R-:W-:-:S14]  /*0810*/  DSETP.EQU.OR P0, PT, |R26|, +INF , P0 ;  /* 0x7ff000001a00742a */ /* 0x010fdc000070a600 */
[----:B------:R-:W-:Y:S05]  /*0820*/  @P0 BRA `(.L_x_11) ;  /* 0x0000000000880947 */ /* 0x000fea0003800000 */
[----:B------:R-:W1:Y:S01]  /*0830*/  F2F.F64.F32 R34, R16 ;  /* 0x0000001000227310 */ /* 0x000e620000201800 */
[----:B------:R-:W-:Y:S01]  /*0840*/  BSSY.RECONVERGENT B4, `(.L_x_12) ;  /* 0x0000019000047945 */ /* 0x000fe20003800200 */
[----:B-1----:R-:W-:-:S14]  /*0850*/  DSETP.GEU.AND P0, PT, R26, R34, PT ;  /* 0x000000221a00722a */ /* 0x002fdc0003f0e000 */
[----:B------:R-:W-:Y:S05]  /*0860*/  @P0 BRA `(.L_x_13) ;  /* 0x0000000000580947 */ /* 0x000fea0003800000 */
[----:B------:R-:W1:Y:S01]  /*0870*/  MUFU.RCP64H R7, R19 ;  /* 0x0000001300077308 */ /* 0x000e620000001800 */
[----:B------:R-:W-:Y:S01]  /*0880*/  IMAD.MOV.U32 R6, RZ, RZ, 0x1 ;  /* 0x00000001ff067424 */ /* 0x000fe200078e00ff */
[----:B------:R-:W-:Y:S06]  /*0890*/  BSSY.RECONVERGENT B5, `(.L_x_14) ;  /* 0x0000012000057945 */ /* 0x000fec0003800200 */
[----:B------:R-:W2:Y:S01]  /*08a0*/  F2F.F64.F32 R20, R0 ;  /* 0x0000000000147310 */ /* 0x000ea20000201800 */
[C---:B-1----:R-:W-:Y:S02]  /*08b0*/  DFMA R16, -R18.reuse, R6, 1 ;  /* 0x3ff000001210742b */ /* 0x042fe40000000106 */
[----:B--2---:R-:W-:-:S06]  /*08c0*/  DADD R20, -R18, R20 ;  /* 0x0000000012147229 */ /* 0x004fcc0000000114 */
[----:B------:R-:W-:-:S08]  /*08d0*/  DFMA R16, R16, R16, R16 ;  /* 0x000000101010722b */ /* 0x000fd00000000010 */
[----:B------:R-:W-:Y:S01]  /*08e0*/  DFMA R16, R6, R16, R6 ;  /* 0x000000100610722b */ /* 0x000fe20000000006 */
[----:B------:R-:W-:-:S07]  /*08f0*/  FSETP.GEU.AND P2, PT, |R21|, 6.5827683646048100446e-37, PT ;  /* 0x036000001500780b */ /* 0x000fce0003f4e200 */
[----:B------:R-:W-:-:S08]  /*0900*/  DFMA R6, -R18, R16, 1 ;  /* 0x3ff000001206742b */ /* 0x000fd00000000110 */
[----:B------:R-:W-:-:S08]  /*0910*/  DFMA R6, R16, R6, R16 ;  /* 0x000000061006722b */ /* 0x000fd00000000010 */
[----:B------:R-:W-:-:S08]  /*0920*/  DMUL R16, R20, R6 ;  /* 0x0000000614107228 */ /* 0x000fd00000000000 */
[----:B------:R-:W-:-:S08]  /*0930*/  DFMA R22, -R18, R16, R20 ;  /* 0x000000101216722b */ /* 0x000fd00000000114 */
[----:B------:R-:W-:-:S10]  /*0940*/  DFMA R6, R6, R22, R16 ;  /* 0x000000160606722b */ /* 0x000fd40000000010 */
[----:B------:R-:W-:-:S05]  /*0950*/  FFMA R8, RZ, R19, R7 ;  /* 0x00000013ff087223 */ /* 0x000fca0000000007 */
[----:B------:R-:W-:-:S13]  /*0960*/  FSETP.GT.AND P0, PT, |R8|, 1.469367938527859385e-39, PT ;  /* 0x001000000800780b */ /* 0x000fda0003f04200 */
[----:B------:R-:W-:Y:S05]  /*0970*/  @P0 BRA P2, `(.L_x_15) ;  /* 0x00000000000c0947 */ /* 0x000fea0001000000 */
[----:B------:R-:W-:-:S07]  /*0980*/  MOV R6, 0x9a0 ;  /* 0x000009a000067802 */ /* 0x000fce0000000f00 */
[----:B0-----:R-:W-:Y:S05]  /*0990*/  CALL.REL.NOINC `($__internal_0_$__cuda_sm20_div_rn_f64_full) ;  /* 0x00000010000c7944 */ /* 0x001fea0003c00000 */
[----:B------:R-:W-:-:S07]  /*09a0*/  IMAD.MOV.U32 R6, RZ, RZ, R8 ;  /* 0x000000ffff067224 */ /* 0x000fce00078e0008 */
.L_x_15:
[----:B------:R-:W-:Y:S05]  /*09b0*/  BSYNC.RECONVERGENT B5 ;  /* 0x0000000000057941 */ /* 0x000fea0003800200 */
.L_x_14:
[----:B------:R-:W-:-:S11]  /*09c0*/  DFMA R10, R10, R6, R10 ;  /* 0x000000060a0a722b */ /* 0x000fd6000000000a */
.L_x_13:
[----:B------:R-:W-:Y:S05]  /*09d0*/  BSYNC.RECONVERGENT B4 ;  /* 0x0000000000047941 */ /* 0x000fea0003800200 */
.L_x_12:
[----:B------:R-:W1:Y:S01]  /*09e0*/  F2F.F32.F64 R17, R10 ;  /* 0x0000000a00117310 */ /* 0x000e620000301000 */
[----:B0-----:R-:W-:Y:S01]  /*09f0*/  IMAD.WIDE R6, R5, 0x4, R12 ;  /* 0x0000000405067825 */ /* 0x001fe200078e020c */
[----:B------:R-:W-:-:S03]  /*0a00*/  MOV R26, R34 ;  /* 0x00000022001a7202 */ /* 0x000fc60000000f00 */
[----:B------:R-:W-:-:S03]  /*0a10*/  IMAD.MOV.U32 R27, RZ, RZ, R35 ;  /* 0x000000ffff1b7224 */ /* 0x000fc600078e0023 */
[----:B------:R0:W2:Y:S01]  /*0a20*/  F2F.F64.F32 R18, R0 ;  /* 0x0000000000127310 */ /* 0x0000a20000201800 */
[----:B-1----:R0:W-:Y:S01]  /*0a30*/  STG.E desc[UR4][R6.64], R17 ;  /* 0x0000001106007986 */ /* 0x0021e2000c101904 */
[----:B------:R-:W-:Y:S05]  /*0a40*/  BRA `(.L_x_16) ;  /* 0x0000000000147947 */ /* 0x000fea0003800000 */
.L_x_11:
[----:B------:R-:W-:Y:S01]  /*0a50*/  IMAD.MOV.U32 R17, RZ, RZ, 0x7fc00000 ;  /* 0x7fc00000ff117424 */ /* 0x000fe200078e00ff */
[----:B------:R1:W3:Y:S01]  /*0a60*/  @!P2 F2F.F64.F32 R18, R0 ;  /* 0x000000000012a310 */ /* 0x0002e20000201800 */
[----:B0-----:R-:W-:-:S05]  /*0a70*/  IMAD.WIDE R6, R5, 0x4, R12 ;  /* 0x0000000405067825 */ /* 0x001fca00078e020c */
[----:B------:R1:W-:Y:S02]  /*0a80*/  STG.E desc[UR4][R6.64], R17 ;  /* 0x0000001106007986 */ /* 0x0003e4000c101904 */
[----:B------:R1:W4:Y:S02]  /*0a90*/  @!P2 F2F.F64.F32 R26, R16 ;  /* 0x00000010001aa310 */ /* 0x0003240000201800 */
.L_x_16:
[----:B------:R-:W-:Y:S05]  /*0aa0*/  BSYNC.RECONVERGENT B3 ;  /* 0x0000000000037941 */ /* 0x000fea0003800200 */
.L_x_10:
[----:B01----:R-:W-:Y:S01]  /*0ab0*/  MOV R6, UR6 ;  /* 0x0000000600067c02 */ /* 0x003fe20008000f00 */
[----:B------:R-:W-:-:S04]  /*0ac0*/  VIADD R2, R2, 0x1 ;  /* 0x0000000102027836 */ /* 0x000fc80000000000 */
[----:B------:R-:W-:Y:S01]  /*0ad0*/  IMAD.IADD R5, R5, 0x1, R6 ;  /* 0x0000000105057824 */ /* 0x000fe200078e0206 */
[----:B------:R-:W-:Y:S06]  /*0ae0*/  @P1 BRA `(.L_x_17) ;  /* 0xfffffffc00201947 */ /* 0x000fec000383ffff */
[----:B------:R-:W-:Y:S05]  /*0af0*/  BSYNC.RECONVERGENT B2 ;  /* 0x0000000000027941 */ /* 0x000fea0003800200 */
.L_x_9:
[----:B------:R-:W-:-:S07]  /*0b00*/  IADD3 R0, PT, PT, R2, 0x1, RZ ;  /* 0x0000000102007810 */ /* 0x000fce0007ffe0ff */
.L_x_8:
[----:B------:R-:W-:Y:S05]  /*0b10*/  BSYNC.RECONVERGENT B1 ;  /* 0x0000000000017941 */ /* 0x000fea0003800200 */
.L_x_7:
[----:B------:R-:W5:Y:S02]  /*0b20*/  LDC R5, c[0x0][0x394] ;  /* 0x0000e500ff057b82 */ /* 0x000f640000000800 */
[----:B-----5:R-:W-:-:S04]  /*0b30*/  IADD3 R4, PT, PT, -R4, -0x2, R5 ;  /* 0xfffffffe04047810 */ /* 0x020fc80007ffe105 */
[----:B------:R-:W-:-:S13]  /*0b40*/  ISETP.GE.U32.AND P0, PT, R4, 0x3, PT ;  /* 0x000000030400780c */ /* 0x000fda0003f06070 */
[----:B------:R-:W-:Y:S05]  /*0b50*/  @!P0 EXIT ;  /* 0x000000000000894d */ /* 0x000fea0003800000 */
[----:B0-----:R-:W0:Y:S01]  /*0b60*/  LDC.64 R12, c[0x0][0x3a8] ;  /* 0x0000ea00ff0c7b82 */ /* 0x001e220000000a00 */
[C---:B------:R-:W-:Y:S01]  /*0b70*/  VIADD R3, R0.reuse, 0x2 ;  /* 0x0000000200037836 */ /* 0x040fe20000000000 */
[C---:B------:R-:W-:Y:S01]  /*0b80*/  IADD3 R5, PT, PT, R0.reuse, -R5, RZ ;  /* 0x8000000500057210 */ /* 0x040fe20007ffe0ff */
[C---:B------:R-:W-:Y:S01]  /*0b90*/  VIADD R2, R0.reuse, 0x3 ;  /* 0x0000000300027836 */ /* 0x040fe20000000000 */
[----:B------:R-:W0:Y:S01]  /*0ba0*/  LDCU.64 UR6, c[0x0][0x3a8] ;  /* 0x00007500ff0677ac */ /* 0x000e220008000a00 */
[CC--:B------:R-:W-:Y:S02]  /*0bb0*/  IMAD R8, R0.reuse, R6.reuse, R6 ;  /* 0x0000000600087224 */ /* 0x0c0fe400078e0206 */
[-CC-:B------:R-:W-:Y:S02]  /*0bc0*/  IMAD R4, R0, R6.reuse, R9.reuse ;  /* 0x0000000600047224 */ /* 0x180fe400078e0209 */
[-CC-:B------:R-:W-:Y:S02]  /*0bd0*/  IMAD R3, R3, R6.reuse, R9.reuse ;  /* 0x0000000603037224 */ /* 0x180fe400078e0209 */
[----:B------:R-:W-:-:S02]  /*0be0*/  IMAD R2, R2, R6, R9 ;  /* 0x0000000602027224 */ /* 0x000fc400078e0209 */
[----:B------:R-:W-:-:S07]  /*0bf0*/  IMAD.IADD R0, R9, 0x1, R8 ;  /* 0x0000000109007824 */ /* 0x000fce00078e0208 */
.L_x_46:
[----:B------:R-:W5:Y:S08]  /*0c00*/  LDC.64 R34, c[0x0][0x388] ;  /* 0x0000e200ff227b82 */ /* 0x000f700000000a00 */
[----:B-1----:R-:W1:Y:S01]  /*0c10*/  LDC.64 R32, c[0x0][0x380] ;  /* 0x0000e000ff207b82 */ /* 0x002e620000000a00 */
[----:B-----5:R-:W-:-:S05]  /*0c20*/  IMAD.WIDE R34, R4, 0x4, R34 ;  /* 0x0000000404227825 */ /* 0x020fca00078e0222 */
[----:B0-----:R-:W5:Y:S01]  /*0c30*/  LDG.E.CONSTANT R8, desc[UR4][R34.64] ;  /* 0x0000000422087981 */ /* 0x001f62000c1e9900 */
[----:B-1----:R-:W-:-:S05]  /*0c40*/  IMAD.WIDE R32, R4, 0x4, R32 ;  /* 0x0000000404207825 */ /* 0x002fca00078e0220 */
[----:B--2---:R-:W2:Y:S01]  /*0c50*/  LDG.E.CONSTANT R9, desc[UR4][R32.64] ;  /* 0x0000000420097981 */ /* 0x004ea2000c1e9900 */
[----:B------:R-:W-:Y:S01]  /*0c60*/  VIADD R5, R5, 0x4 ;  /* 0x0000000405057836 */ /* 0x000fe20000000000 */
[----:B------:R-:W-:Y:S04]  /*0c70*/  BSSY.RECONVERGENT B1, `(.L_x_18) ;  /* 0x0000032000017945 */ /* 0x000fe80003800200 */
[----:B------:R-:W-:Y:S02]  /*0c80*/  ISETP.NE.AND P1, PT, R5, RZ, PT ;  /* 0x000000ff0500720c */ /* 0x000fe40003f25270 */
[----:B-----5:R-:W-:-:S04]  /*0c90*/  FSETP.NE.AND P0, PT, |R8|, +INF , PT ;  /* 0x7f8000000800780b */ /* 0x020fc80003f05200 */
[----:B--2---:R-:W-:-:S13]  /*0ca0*/  FSETP.EQU.OR P2, PT, |R9|, +INF , !P0 ;  /* 0x7f8000000900780b */ /* 0x004fda000474a600 */
[----:B---3--:R-:W-:-:S06]  /*0cb0*/  DSETP.EQU.OR P0, PT, |R18|, +INF , P2 ;  /* 0x7ff000001200742a */ /* 0x008fcc000170a600 */
[----:B----4-:R-:W-:-:S14]  /*0cc0*/  DSETP.EQU.OR P0, PT, |R26|, +INF , P0 ;  /* 0x7ff000001a00742a */ /* 0x010fdc000070a600 */
[----:B------:R-:W-:Y:S05]  /*0cd0*/  @P0 BRA `(.L_x_19) ;  /* 0x0000000000880947 */ /* 0x000fea0003800000 */
[----:B------:R-:W1:Y:S01]  /*0ce0*/  F2F.F64.F32 R14, R8 ;  /* 0x00000008000e7310 */ /* 0x000e620000201800 */
[----:B------:R-:W-:Y:S01]  /*0cf0*/  BSSY.RECONVERGENT B2, `(.L_x_20) ;  /* 0x0000019000027945 */ /* 0x000fe20003800200 */
[----:B-1----:R-:W-:-:S14]  /*0d00*/  DSETP.GEU.AND P0, PT, R26, R14, PT ;  /* 0x0000000e1a00722a */ /* 0x002fdc0003f0e000 */
[----:B------:R-:W-:Y:S05]  /*0d10*/  @P0 BRA `(.L_x_21) ;  /* 0x0000000000580947 */ /* 0x000fea0003800000 */
[----:B------:R-:W1:Y:S01]  /*0d20*/  MUFU.RCP64H R7, R19 ;  /* 0x0000001300077308 */ /* 0x000e620000001800 */
[----:B------:R-:W-:Y:S01]  /*0d30*/  MOV R6, 0x1 ;  /* 0x0000000100067802 */ /* 0x000fe20000000f00 */
        /* <DEDUP_REMOVED lines=18> */
.L_x_23:
[----:B0-----:R-:W-:Y:S05]  /*0e60*/  BSYNC.RECONVERGENT B3 ;  /* 0x0000000000037941 */ /* 0x001fea0003800200 */
.L_x_22:
[----:B------:R-:W-:-:S11]  /*0e70*/  DFMA R10, R10, R6, R10 ;  /* 0x000000060a0a722b */ /* 0x000fd6000000000a */
.L_x_21:
[----:B0-----:R-:W-:Y:S05]  /*0e80*/  BSYNC.RECONVERGENT B2 ;  /* 0x0000000000027941 */ /* 0x001fea0003800200 */
.L_x_20:
[----:B------:R-:W0:Y:S01]  /*0e90*/  F2F.F32.F64 R21, R10 ;  /* 0x0000000a00157310 */ /* 0x000e220000301000 */
[----:B------:R-:W-:Y:S01]  /*0ea0*/  MOV R7, UR7 ;  /* 0x0000000700077c02 */ /* 0x000fe20008000f00 */
[----:B------:R-:W-:-:S04]  /*0eb0*/  IMAD.U32 R6, RZ, RZ, UR6 ;  /* 0x00000006ff067e24 */ /* 0x000fc8000f8e00ff */
[----:B------:R-:W-:Y:S02]  /*0ec0*/  IMAD.WIDE R16, R4, 0x4, R6 ;  /* 0x0000000404107825 */ /* 0x000fe400078e0206 */
[----:B------:R1:W2:Y:S03]  /*0ed0*/  F2F.F64.F32 R18, R9 ;  /* 0x0000000900127310 */ /* 0x0002a60000201800 */
[----:B0-----:R1:W-:Y:S01]  /*0ee0*/  STG.E desc[UR4][R16.64], R21 ;  /* 0x0000001510007986 */ /* 0x0013e2000c101904 */
[----:B------:R-:W-:Y:S05]  /*0ef0*/  BRA `(.L_x_24) ;  /* 0x0000000000247947 */ /* 0x000fea0003800000 */
.L_x_19:
[----:B0-----:R-:W-:Y:S01]  /*0f00*/  IMAD.U32 R6, RZ, RZ, UR6 ;  /* 0x00000006ff067e24 */ /* 0x001fe2000f8e00ff */
[----:B------:R-:W-:Y:S01]  /*0f10*/  MOV R21, 0x7fc00000 ;  /* 0x7fc0000000157802 */ /* 0x000fe20000000f00 */
[----:B------:R-:W-:Y:S01]  /*0f20*/  IMAD.U32 R7, RZ, RZ, UR7 ;  /* 0x00000007ff077e24 */ /* 0x000fe2000f8e00ff */
[----:B------:R0:W3:Y:S01]  /*0f30*/  @!P2 F2F.F64.F32 R18, R9 ;  /* 0x000000090012a310 */ /* 0x0000e20000201800 */
[----:B------:R-:W-:Y:S02]  /*0f40*/  IMAD.MOV.U32 R14, RZ, RZ, R26 ;  /* 0x000000ffff0e7224 */ /* 0x000fe400078e001a */
[----:B------:R-:W-:-:S04]  /*0f50*/  IMAD.WIDE R16, R4, 0x4, R6 ;  /* 0x0000000404107825 */ /* 0x000fc800078e0206 */
[----:B------:R-:W-:Y:S01]  /*0f60*/  IMAD.MOV.U32 R15, RZ, RZ, R27 ;  /* 0x000000ffff0f7224 */ /* 0x000fe200078e001b */
[----:B------:R0:W-:Y:S05]  /*0f70*/  STG.E desc[UR4][R16.64], R21 ;  /* 0x0000001510007986 */ /* 0x0001ea000c101904 */
[----:B------:R0:W4:Y:S02]  /*0f80*/  @!P2 F2F.F64.F32 R14, R8 ;  /* 0x00000008000ea310 */ /* 0x0001240000201800 */
.L_x_24:
[----:B------:R-:W-:Y:S05]  /*0f90*/  BSYNC.RECONVERGENT B1 ;  /* 0x0000000000017941 */ /* 0x000fea0003800200 */
.L_x_18:
[----:B01----:R-:W0:Y:S02]  /*0fa0*/  LDC R9, c[0x0][0x390] ;  /* 0x0000e400ff097b82 */ /* 0x003e240000000800 */
[----:B0-----:R-:W-:-:S04]  /*0fb0*/  IMAD.WIDE R26, R9, 0x4, R34 ;  /* 0x00000004091a7825 */ /* 0x001fc800078e0222 */
[----:B------:R-:W-:Y:S01]  /*0fc0*/  IMAD.WIDE R32, R9, 0x4, R32 ;  /* 0x0000000409207825 */ /* 0x000fe200078e0220 */
[----:B------:R-:W5:Y:S04]  /*0fd0*/  LDG.E.CONSTANT R8, desc[UR4][R26.64] ;  /* 0x000000041a087981 */ /* 0x000f68000c1e9900 */
[----:B------:R-:W2:Y:S01]  /*0fe0*/  LDG.E.CONSTANT R9, desc[UR4][R32.64] ;  /* 0x0000000420097981 */ /* 0x000ea2000c1e9900 */
[----:B------:R-:W-:Y:S01]  /*0ff0*/  BSSY.RECONVERGENT B1, `(.L_x_25) ;  /* 0x000002f000017945 */ /* 0x000fe20003800200 */
[----:B-----5:R-:W-:-:S04]  /*1000*/  FSETP.NE.AND P0, PT, |R8|, +INF , PT ;  /* 0x7f8000000800780b */ /* 0x020fc80003f05200 */
[----:B--2---:R-:W-:-:S13]  /*1010*/  FSETP.EQU.OR P2, PT, |R9|, +INF , !P0 ;  /* 0x7f8000000900780b */ /* 0x004fda000474a600 */
[----:B---3--:R-:W-:-:S06]  /*1020*/  DSETP.EQU.OR P0, PT, |R18|, +INF , P2 ;  /* 0x7ff000001200742a */ /* 0x008fcc000170a600 */
[----:B----4-:R-:W-:-:S14]  /*1030*/  DSETP.EQU.OR P0, PT, |R14|, +INF , P0 ;  /* 0x7ff000000e00742a */ /* 0x010fdc000070a600 */
[----:B------:R-:W-:Y:S05]  /*1040*/  @P0 BRA `(.L_x_26) ;  /* 0x0000000000880947 */ /* 0x000fea0003800000 */
[----:B------:R-:W0:Y:S01]  /*1050*/  F2F.F64.F32 R34, R8 ;  /* 0x0000000800227310 */ /* 0x000e220000201800 */
[----:B------:R-:W-:Y:S01]  /*1060*/  BSSY.RECONVERGENT B2, `(.L_x_27) ;  /* 0x0000019000027945 */ /* 0x000fe20003800200 */
[----:B0-----:R-:W-:-:S14]  /*1070*/  DSETP.GEU.AND P0, PT, R14, R34, PT ;  /* 0x000000220e00722a */ /* 0x001fdc0003f0e000 */
[----:B------:R-:W-:Y:S05]  /*1080*/  @P0 BRA `(.L_x_28) ;  /* 0x0000000000580947 */ /* 0x000fea0003800000 */
[----:B------:R-:W0:Y:S01]  /*1090*/  MUFU.RCP64H R7, R19 ;  /* 0x0000001300077308 */ /* 0x000e220000001800 */
[----:B------:R-:W-:Y:S01]  /*10a0*/  MOV R6, 0x1 ;  /* 0x0000000100067802 */ /* 0x000fe20000000f00 */
[----:B------:R-:W-:Y:S06]  /*10b0*/  BSSY.RECONVERGENT B3, `(.L_x_29) ;  /* 0x0000012000037945 */ /* 0x000fec0003800200 */
[----:B------:R-:W1:Y:S01]  /*10c0*/  F2F.F64.F32 R20, R9 ;  /* 0x0000000900147310 */ /* 0x000e620000201800 */
[C---:B0-----:R-:W-:Y:S02]  /*10d0*/  DFMA R14, -R18.reuse, R6, 1 ;  /* 0x3ff00000120e742b */ /* 0x041fe40000000106 */
[----:B-1----:R-:W-:-:S06]  /*10e0*/  DADD R20, -R18, R20 ;  /* 0x0000000012147229 */ /* 0x002fcc0000000114 */
        /* <DEDUP_REMOVED lines=12> */
[----:B------:R-:W-:Y:S05]  /*11b0*/  CALL.REL.NOINC `($__internal_0_$__cuda_sm20_div_rn_f64_full) ;  /* 0x0000000800047944 */ /* 0x000fea0003c00000 */
[----:B------:R-:W-:-:S07]  /*11c0*/  IMAD.MOV.U32 R6, RZ, RZ, R8 ;  /* 0x000000ffff067224 */ /* 0x000fce00078e0008 */
.L_x_30:
[----:B------:R-:W-:Y:S05]  /*11d0*/  BSYNC.RECONVERGENT B3 ;  /* 0x0000000000037941 */ /* 0x000fea0003800200 */
.L_x_29:
[----:B------:R-:W-:-:S11]  /*11e0*/  DFMA R10, R10, R6, R10 ;  /* 0x000000060a0a722b */ /* 0x000fd6000000000a */
.L_x_28:
[----:B------:R-:W-:Y:S05]  /*11f0*/  BSYNC.RECONVERGENT B2 ;  /* 0x0000000000027941 */ /* 0x000fea0003800200 */
.L_x_27:
[----:B------:R-:W0:Y:S01]  /*1200*/  F2F.F32.F64 R17, R10 ;  /* 0x0000000a00117310 */ /* 0x000e220000301000 */
[----:B------:R-:W-:Y:S01]  /*1210*/  MOV R7, UR7 ;  /* 0x0000000700077c02 */ /* 0x000fe20008000f00 */
[----:B------:R-:W-:-:S04]  /*1220*/  IMAD.U32 R6, RZ, RZ, UR6 ;  /* 0x00000006ff067e24 */ /* 0x000fc8000f8e00ff */
[----:B------:R-:W-:Y:S02]  /*1230*/  IMAD.WIDE R14, R0, 0x4, R6 ;  /* 0x00000004000e7825 */ /* 0x000fe400078e0206 */
[----:B------:R1:W2:Y:S03]  /*1240*/  F2F.F64.F32 R18, R9 ;  /* 0x0000000900127310 */ /* 0x0002a60000201800 */
[----:B0-----:R1:W-:Y:S01]  /*1250*/  STG.E desc[UR4][R14.64], R17 ;  /* 0x000000110e007986 */ /* 0x0013e2000c101904 */
[----:B------:R-:W-:Y:S05]  /*1260*/  BRA `(.L_x_31) ;  /* 0x00000000001c7947 */ /* 0x000fea0003800000 */
.L_x_26:
[----:B------:R-:W-:Y:S01]  /*1270*/  IMAD.MOV.U32 R21, RZ, RZ, 0x7fc00000 ;  /* 0x7fc00000ff157424 */ /* 0x000fe200078e00ff */
[----:B------:R-:W-:Y:S01]  /*1280*/  MOV R35, R15 ;  /* 0x0000000f00237202 */ /* 0x000fe20000000f00 */
[----:B------:R-:W-:Y:S01]  /*1290*/  IMAD.WIDE R16, R0, 0x4, R6 ;  /* 0x0000000400107825 */ /* 0x000fe200078e0206 */
[----:B------:R0:W3:Y:S03]  /*12a0*/  @!P2 F2F.F64.F32 R18, R9 ;  /* 0x000000090012a310 */ /* 0x0000e60000201800 */
[----:B------:R-:W-:Y:S01]  /*12b0*/  IMAD.MOV.U32 R34, RZ, RZ, R14 ;  /* 0x000000ffff227224 */ /* 0x000fe200078e000e */
[----:B------:R0:W-:Y:S05]  /*12c0*/  STG.E desc[UR4][R16.64], R21 ;  /* 0x0000001510007986 */ /* 0x0001ea000c101904 */
[----:B------:R0:W4:Y:S02]  /*12d0*/  @!P2 F2F.F64.F32 R34, R8 ;  /* 0x000000080022a310 */ /* 0x0001240000201800 */
.L_x_31:
[----:B------:R-:W-:Y:S05]  /*12e0*/  BSYNC.RECONVERGENT B1 ;  /* 0x0000000000017941 */ /* 0x000fea0003800200 */
.L_x_25:
        /* <DEDUP_REMOVED lines=16> */
[----:B------:R-:W-:Y:S01]  /*13f0*/  IMAD.MOV.U32 R6, RZ, RZ, 0x1 ;  /* 0x00000001ff067424 */ /* 0x000fe200078e00ff */
        /* <DEDUP_REMOVED lines=18> */
.L_x_37:
[----:B------:R-:W-:Y:S05]  /*1520*/  BSYNC.RECONVERGENT B3 ;  /* 0x0000000000037941 */ /* 0x000fea0003800200 */
.L_x_36:
[----:B------:R-:W-:-:S11]  /*1530*/  DFMA R10, R10, R6, R10 ;  /* 0x000000060a0a722b */ /* 0x000fd6000000000a */
.L_x_35:
[----:B------:R-:W-:Y:S05]  /*1540*/  BSYNC.RECONVERGENT B2 ;  /* 0x0000000000027941 */ /* 0x000fea0003800200 */
.L_x_34:
[----:B------:R-:W0:Y:S01]  /*1550*/  F2F.F32.F64 R21, R10 ;  /* 0x0000000a00157310 */ /* 0x000e220000301000 */
[----:B------:R-:W-:Y:S01]  /*1560*/  MOV R6, UR6 ;  /* 0x0000000600067c02 */ /* 0x000fe20008000f00 */
[----:B------:R-:W-:-:S04]  /*1570*/  IMAD.U32 R7, RZ, RZ, UR7 ;  /* 0x00000007ff077e24 */ /* 0x000fc8000f8e00ff */
[----:B------:R-:W-:Y:S02]  /*1580*/  IMAD.WIDE R16, R3, 0x4, R6 ;  /* 0x0000000403107825 */ /* 0x000fe400078e0206 */
[----:B------:R1:W2:Y:S03]  /*1590*/  F2F.F64.F32 R18, R9 ;  /* 0x0000000900127310 */ /* 0x0002a60000201800 */
[----:B0-----:R1:W-:Y:S01]  /*15a0*/  STG.E desc[UR4][R16.64], R21 ;  /* 0x0000001510007986 */ /* 0x0013e2000c101904 */
[----:B------:R-:W-:Y:S05]  /*15b0*/  BRA `(.L_x_38) ;  /* 0x00000000001c7947 */ /* 0x000fea0003800000 */
.L_x_33:
[----:B------:R-:W-:Y:S01]  /*15c0*/  IMAD.MOV.U32 R21, RZ, RZ, 0x7fc00000 ;  /* 0x7fc00000ff157424 */ /* 0x000fe200078e00ff */
[----:B------:R-:W-:Y:S01]  /*15d0*/  MOV R14, R34 ;  /* 0x00000022000e7202 */ /* 0x000fe20000000f00 */
[----:B------:R-:W-:Y:S01]  /*15e0*/  IMAD.WIDE R16, R3, 0x4, R6 ;  /* 0x0000000403107825 */ /* 0x000fe200078e0206 */
[----:B------:R0:W3:Y:S03]  /*15f0*/  @!P2 F2F.F64.F32 R18, R9 ;  /* 0x000000090012a310 */ /* 0x0000e60000201800 */
[----:B------:R-:W-:Y:S01]  /*1600*/  IMAD.MOV.U32 R15, RZ, RZ, R35 ;  /* 0x000000ffff0f7224 */ /* 0x000fe200078e0023 */
[----:B------:R0:W-:Y:S05]  /*1610*/  STG.E desc[UR4][R16.64], R21 ;  /* 0x0000001510007986 */ /* 0x0001ea000c101904 */
[----:B------:R0:W4:Y:S02]  /*1620*/  @!P2 F2F.F64.F32 R14, R8 ;  /* 0x00000008000ea310 */ /* 0x0001240000201800 */
.L_x_38:
[----:B------:R-:W-:Y:S05]  /*1630*/  BSYNC.RECONVERGENT B1 ;  /* 0x0000000000017941 */ /* 0x000fea0003800200 */
.L_x_32:
        /* <DEDUP_REMOVED lines=34> */
[----:B------:R-:W-:-:S07]  /*1860*/  MOV R6, R8 ;  /* 0x0000000800067202 */ /* 0x000fce0000000f00 */
.L_x_44:
[----:B------:R-:W-:Y:S05]  /*1870*/  BSYNC.RECONVERGENT B3 ;  /* 0x0000000000037941 */ /* 0x000fea0003800200 */
.L_x_43:
[----:B------:R-:W-:-:S11]  /*1880*/  DFMA R10, R10, R6, R10 ;  /* 0x000000060a0a722b */ /* 0x000fd6000000000a */
.L_x_42:
[----:B------:R-:W-:Y:S05]  /*1890*/  BSYNC.RECONVERGENT B2 ;  /* 0x0000000000027941 */ /* 0x000fea0003800200 */
.L_x_41:
[----:B------:R-:W0:Y:S01]  /*18a0*/  F2F.F32.F64 R15, R10 ;  /* 0x0000000a000f7310 */ /* 0x000e220000301000 */
[----:B------:R-:W-:-:S07]  /*18b0*/  IMAD.WIDE R6, R2, 0x4, R12 ;  /* 0x0000000402067825 */ /* 0x000fce00078e020c */
[----:B------:R1:W2:Y:S01]  /*18c0*/  F2F.F64.F32 R18, R31 ;  /* 0x0000001f00127310 */ /* 0x0002a20000201800 */
[----:B0-----:R1:W-:Y:S01]  /*18d0*/  STG.E desc[UR4][R6.64], R15 ;  /* 0x0000000f06007986 */ /* 0x0013e2000c101904 */
[----:B------:R-:W-:Y:S05]  /*18e0*/  BRA `(.L_x_45) ;  /* 0x00000000001c7947 */ /* 0x000fea0003800000 */
.L_x_40:
[----:B------:R-:W-:Y:S01]  /*18f0*/  IMAD.WIDE R6, R2, 0x4, R6 ;  /* 0x0000000402067825 */ /* 0x000fe200078e0206 */
[----:B------:R-:W-:Y:S01]  /*1900*/  MOV R27, R15 ;  /* 0x0000000f001b7202 */ /* 0x000fe20000000f00 */
[----:B------:R0:W3:Y:S02]  /*1910*/  @!P2 F2F.F64.F32 R18, R31 ;  /* 0x0000001f0012a310 */ /* 0x0000e40000201800 */
[----:B------:R-:W-:Y:S02]  /*1920*/  IMAD.MOV.U32 R17, RZ, RZ, 0x7fc00000 ;  /* 0x7fc00000ff117424 */ /* 0x000fe400078e00ff */
[----:B------:R-:W-:-:S03]  /*1930*/  IMAD.MOV.U32 R26, RZ, RZ, R14 ;  /* 0x000000ffff1a7224 */ /* 0x000fc600078e000e */
[----:B------:R0:W-:Y:S03]  /*1940*/  STG.E desc[UR4][R6.64], R17 ;  /* 0x0000001106007986 */ /* 0x0001e6000c101904 */
[----:B------:R0:W4:Y:S02]  /*1950*/  @!P2 F2F.F64.F32 R26, R8 ;  /* 0x00000008001aa310 */ /* 0x0001240000201800 */
.L_x_45:
[----:B------:R-:W-:Y:S05]  /*1960*/  BSYNC.RECONVERGENT B1 ;  /* 0x0000000000017941 */ /* 0x000fea0003800200 */
.L_x_39:
[C---:B------:R-:W-:Y:S01]  /*1970*/  IMAD R0, R9.reuse, 0x4, R0 ;  /* 0x0000000409007824 */ /* 0x040fe200078e0200 */
[C---:B------:R-:W-:Y:S01]  /*1980*/  LEA R2, R9.reuse, R2, 0x2 ;  /* 0x0000000209027211 */ /* 0x040fe200078e10ff */
[C---:B------:R-:W-:Y:S02]  /*1990*/  IMAD R3, R9.reuse, 0x4, R3 ;  /* 0x0000000409037824 */ /* 0x040fe400078e0203 */
[----:B------:R-:W-:Y:S01]  /*19a0*/  IMAD R4, R9, 0x4, R4 ;  /* 0x0000000409047824 */ /* 0x000fe200078e0204 */
[----:B------:R-:W-:Y:S06]  /*19b0*/  @P1 BRA `(.L_x_46) ;  /* 0xfffffff000901947 */ /* 0x000fec000383ffff */
[----:B------:R-:W-:Y:S05]  /*19c0*/  EXIT ;  /* 0x000000000000794d */ /* 0x000fea0003800000 */
        .weak           $__internal_0_$__cuda_sm20_div_rn_f64_full
        .type           $__internal_0_$__cuda_sm20_div_rn_f64_full,@function
        .size           $__internal_0_$__cuda_sm20_div_rn_f64_full,(.L_x_160 - $__internal_0_$__cuda_sm20_div_rn_f64_full)
$__internal_0_$__cuda_sm20_div_rn_f64_full:
[C---:B------:R-:W-:Y:S01]  /*19d0*/  FSETP.GEU.AND P0, PT, |R19|.reuse, 1.469367938527859385e-39, PT ;  /* 0x001000001300780b */ /* 0x040fe20003f0e200 */
[----:B------:R-:W-:Y:S01]  /*19e0*/  BSSY.RECONVERGENT B0, `(.L_x_47) ;  /* 0x000005b000007945 */ /* 0x000fe20003800200 */
[----:B------:R-:W-:Y:S02]  /*19f0*/  LOP3.LUT R16, R19, 0x800fffff, RZ, 0xc0, !PT ;  /* 0x800fffff13107812 */ /* 0x000fe400078ec0ff */
[C---:B------:R-:W-:Y:S02]  /*1a00*/  FSETP.GEU.AND P3, PT, |R21|.reuse, 1.469367938527859385e-39, PT ;  /* 0x001000001500780b */ /* 0x040fe40003f6e200 */
[----:B------:R-:W-:Y:S01]  /*1a10*/  LOP3.LUT R17, R16, 0x3ff00000, RZ, 0xfc, !PT ;  /* 0x3ff0000010117812 */ /* 0x000fe200078efcff */
[----:B------:R-:W-:Y:S01]  /*1a20*/  IMAD.MOV.U32 R16, RZ, RZ, R18 ;  /* 0x000000ffff107224 */ /* 0x000fe200078e0012 */
[----:B------:R-:W-:Y:S02]  /*1a30*/  MOV R36, 0x1 ;  /* 0x0000000100247802 */ /* 0x000fe40000000f00 */
[----:B------:R-:W-:-:S02]  /*1a40*/  LOP3.LUT R7, R21, 0x7ff00000, RZ, 0xc0, !PT ;  /* 0x7ff0000015077812 */ /* 0x000fc400078ec0ff */
[----:B------:R-:W-:Y:S01]  /*1a50*/  LOP3.LUT R29, R19, 0x7ff00000, RZ, 0xc0, !PT ;  /* 0x7ff00000131d7812 */ /* 0x000fe200078ec0ff */
[----:B------:R-:W-:Y:S02]  /*1a60*/  @!P0 DMUL R16, R18, 8.98846567431157953865e+307 ;  /* 0x7fe0000012108828 */ /* 0x000fe40000000000 */
[----:B------:R-:W-:Y:S01]  /*1a70*/  IMAD.MOV.U32 R28, RZ, RZ, R7 ;  /* 0x000000ffff1c7224 */ /* 0x000fe200078e0007 */
[----:B------:R-:W-:Y:S02]  /*1a80*/  ISETP.GE.U32.AND P2, PT, R7, R29, PT ;  /* 0x0000001d0700720c */ /* 0x000fe40003f46070 */
[----:B------:R-:W-:Y:S01]  /*1a90*/  @!P3 LOP3.LUT R8, R19, 0x7ff00000, RZ, 0xc0, !PT ;  /* 0x7ff000001308b812 */ /* 0x000fe200078ec0ff */
[----:B------:R-:W0:Y:S01]  /*1aa0*/  MUFU.RCP64H R37, R17 ;  /* 0x0000001100257308 */ /* 0x000e220000001800 */
[----:B------:R-:W-:Y:S02]  /*1ab0*/  @!P3 MOV R24, RZ ;  /* 0x000000ff0018b202 */ /* 0x000fe40000000f00 */
[----:B------:R-:W-:Y:S01]  /*1ac0*/  @!P3 ISETP.GE.U32.AND P4, PT, R7, R8, PT ;  /* 0x000000080700b20c */ /* 0x000fe20003f86070 */
[----:B------:R-:W-:Y:S01]  /*1ad0*/  IMAD.MOV.U32 R8, RZ, RZ, 0x1ca00000 ;  /* 0x1ca00000ff087424 */ /* 0x000fe200078e00ff */
[----:B------:R-:W-:-:S04]  /*1ae0*/  @!P0 LOP3.LUT R29, R17, 0x7ff00000, RZ, 0xc0, !PT ;  /* 0x7ff00000111d8812 */ /* 0x000fc800078ec0ff */
[----:B------:R-:W-:Y:S01]  /*1af0*/  @!P3 SEL R25, R8, 0x63400000, !P4 ;  /* 0x634000000819b807 */ /* 0x000fe20006000000 */
[----:B0-----:R-:W-:-:S08]  /*1b00*/  DFMA R22, R36, -R16, 1 ;  /* 0x3ff000002416742b */ /* 0x001fd00000000810 */
[----:B------:R-:W-:-:S08]  /*1b10*/  DFMA R22, R22, R22, R22 ;  /* 0x000000161616722b */ /* 0x000fd00000000016 */
[----:B------:R-:W-:Y:S01]  /*1b20*/  DFMA R36, R36, R22, R36 ;  /* 0x000000162424722b */ /* 0x000fe20000000024 */
[--C-:B------:R-:W-:Y:S02]  /*1b30*/  @!P3 LOP3.LUT R22, R25, 0x80000000, R21.reuse, 0xf8, !PT ;  /* 0x800000001916b812 */ /* 0x100fe400078ef815 */
[----:B------:R-:W-:Y:S02]  /*1b40*/  SEL R23, R8, 0x63400000, !P2 ;  /* 0x6340000008177807 */ /* 0x000fe40005000000 */
[----:B------:R-:W-:Y:S01]  /*1b50*/  @!P3 LOP3.LUT R25, R22, 0x100000, RZ, 0xfc, !PT ;  /* 0x001000001619b812 */ /* 0x000fe200078efcff */
[----:B------:R-:W-:Y:S01]  /*1b60*/  IMAD.MOV.U32 R22, RZ, RZ, R20 ;  /* 0x000000ffff167224 */ /* 0x000fe200078e0014 */
[----:B------:R-:W-:Y:S01]  /*1b70*/  LOP3.LUT R23, R23, 0x800fffff, R21, 0xf8, !PT ;  /* 0x800fffff17177812 */ /* 0x000fe200078ef815 */
[----:B------:R-:W-:-:S05]  /*1b80*/  DFMA R38, R36, -R16, 1 ;  /* 0x3ff000002426742b */ /* 0x000fca0000000810 */
[----:B------:R-:W-:-:S03]  /*1b90*/  @!P3 DFMA R22, R22, 2, -R24 ;  /* 0x400000001616b82b */ /* 0x000fc60000000818 */
[----:B------:R-:W-:-:S07]  /*1ba0*/  DFMA R38, R36, R38, R36 ;  /* 0x000000262426722b */ /* 0x000fce0000000024 */
[----:B------:R-:W-:Y:S01]  /*1bb0*/  @!P3 LOP3.LUT R28, R23, 0x7ff00000, RZ, 0xc0, !PT ;  /* 0x7ff00000171cb812 */ /* 0x000fe200078ec0ff */
[----:B------:R-:W-:-:S04]  /*1bc0*/  DMUL R36, R38, R22 ;  /* 0x0000001626247228 */ /* 0x000fc80000000000 */
[----:B------:R-:W-:-:S04]  /*1bd0*/  VIADD R30, R28, 0xffffffff ;  /* 0xffffffff1c1e7836 */ /* 0x000fc80000000000 */
[----:B------:R-:W-:Y:S01]  /*1be0*/  DFMA R24, R36, -R16, R22 ;  /* 0x800000102418722b */ /* 0x000fe20000000016 */
[----:B------:R-:W-:Y:S02]  /*1bf0*/  ISETP.GT.U32.AND P0, PT, R30, 0x7feffffe, PT ;  /* 0x7feffffe1e00780c */ /* 0x000fe40003f04070 */
[----:B------:R-:W-:-:S04]  /*1c00*/  IADD3 R30, PT, PT, R29, -0x1, RZ ;  /* 0xffffffff1d1e7810 */ /* 0x000fc80007ffe0ff */
[----:B------:R-:W-:Y:S01]  /*1c10*/  ISETP.GT.U32.OR P0, PT, R30, 0x7feffffe, P0 ;  /* 0x7feffffe1e00780c */ /* 0x000fe20000704470 */
[----:B------:R-:W-:-:S12]  /*1c20*/  DFMA R24, R38, R24, R36 ;  /* 0x000000182618722b */ /* 0x000fd80000000024 */
[----:B------:R-:W-:Y:S05]  /*1c30*/  @P0 BRA `(.L_x_48) ;  /* 0x0000000000740947 */ /* 0x000fea0003800000 */
[----:B------:R-:W-:-:S04]  /*1c40*/  LOP3.LUT R20, R19, 0x7ff00000, RZ, 0xc0, !PT ;  /* 0x7ff0000013147812 */ /* 0x000fc800078ec0ff */
[CC--:B------:R-:W-:Y:S02]  /*1c50*/  VIADDMNMX R21, R7.reuse, -R20.reuse, 0xb9600000, !PT ;  /* 0xb960000007157446 */ /* 0x0c0fe40007800914 */
[----:B------:R-:W-:Y:S02]  /*1c60*/  ISETP.GE.U32.AND P0, PT, R7, R20, PT ;  /* 0x000000140700720c */ /* 0x000fe40003f06070 */
[----:B------:R-:W-:Y:S02]  /*1c70*/  VIMNMX R21, PT, PT, R21, 0x46a00000, PT ;  /* 0x46a0000015157848 */ /* 0x000fe40003fe0100 */
[----:B------:R-:W-:Y:S02]  /*1c80*/  SEL R8, R8, 0x63400000, !P0 ;  /* 0x6340000008087807 */ /* 0x000fe40004000000 */
[----:B------:R-:W-:-:S03]  /*1c90*/  MOV R20, RZ ;  /* 0x000000ff00147202 */ /* 0x000fc60000000f00 */
[----:B------:R-:W-:-:S04]  /*1ca0*/  IMAD.IADD R8, R21, 0x1, -R8 ;  /* 0x0000000115087824 */ /* 0x000fc800078e0a08 */
[----:B------:R-:W-:-:S06]  /*1cb0*/  VIADD R21, R8, 0x7fe00000 ;  /* 0x7fe0000008157836 */ /* 0x000fcc0000000000 */
[----:B------:R-:W-:-:S10]  /*1cc0*/  DMUL R36, R24, R20 ;  /* 0x0000001418247228 */ /* 0x000fd40000000000 */
[----:B------:R-:W-:-:S13]  /*1cd0*/  FSETP.GTU.AND P0, PT, |R37|, 1.469367938527859385e-39, PT ;  /* 0x001000002500780b */ /* 0x000fda0003f0c200 */
[----:B------:R-:W-:Y:S05]  /*1ce0*/  @P0 BRA `(.L_x_49) ;  /* 0x0000000000a80947 */ /* 0x000fea0003800000 */
[----:B------:R-:W-:Y:S01]  /*1cf0*/  DFMA R16, R24, -R16, R22 ;  /* 0x800000101810722b */ /* 0x000fe20000000016 */
[----:B------:R-:W-:-:S09]  /*1d00*/  IMAD.MOV.U32 R20, RZ, RZ, RZ ;  /* 0x000000ffff147224 */ /* 0x000fd200078e00ff */
[C---:B------:R-:W-:Y:S02]  /*1d10*/  FSETP.NEU.AND P0, PT, R17.reuse, RZ, PT ;  /* 0x000000ff1100720b */ /* 0x040fe40003f0d000 */
[----:B------:R-:W-:-:S04]  /*1d20*/  LOP3.LUT R18, R17, 0x80000000, R19, 0x48, !PT ;  /* 0x8000000011127812 */ /* 0x000fc800078e4813 */
[----:B------:R-:W-:-:S07]  /*1d30*/  LOP3.LUT R21, R18, R21, RZ, 0xfc, !PT ;  /* 0x0000001512157212 */ /* 0x000fce00078efcff */
[----:B------:R-:W-:Y:S05]  /*1d40*/  @!P0 BRA `(.L_x_49) ;  /* 0x0000000000908947 */ /* 0x000fea0003800000 */
[----:B------:R-:W-:Y:S01]  /*1d50*/  IMAD.MOV R17, RZ, RZ, -R8 ;  /* 0x000000ffff117224 */ /* 0x000fe200078e0a08 */
[----:B------:R-:W-:Y:S02]  /*1d60*/  MOV R16, RZ ;  /* 0x000000ff00107202 */ /* 0x000fe40000000f00 */
[----:B------:R-:W-:-:S04]  /*1d70*/  IADD3 R8, PT, PT, -R8, -0x43300000, RZ ;  /* 0xbcd0000008087810 */ /* 0x000fc80007ffe1ff */
[----:B------:R-:W-:Y:S02]  /*1d80*/  DFMA R16, R36, -R16, R24 ;  /* 0x800000102410722b */ /* 0x000fe40000000018 */
[----:B------:R-:W-:-:S08]  /*1d90*/  DMUL.RP R24, R24, R20 ;  /* 0x0000001418187228 */ /* 0x000fd00000008000 */
[----:B------:R-:W-:Y:S02]  /*1da0*/  FSETP.NEU.AND P0, PT, |R17|, R8, PT ;  /* 0x000000081100720b */ /* 0x000fe40003f0d200 */
[----:B------:R-:W-:Y:S02]  /*1db0*/  LOP3.LUT R18, R25, R18, RZ, 0x3c, !PT ;  /* 0x0000001219127212 */ /* 0x000fe400078e3cff */
[----:B------:R-:W-:Y:S02]  /*1dc0*/  FSEL R8, R24, R36, !P0 ;  /* 0x0000002418087208 */ /* 0x000fe40004000000 */
[----:B------:R-:W-:-:S03]  /*1dd0*/  FSEL R7, R18, R37, !P0 ;  /* 0x0000002512077208 */ /* 0x000fc60004000000 */
[----:B------:R-:W-:Y:S02]  /*1de0*/  IMAD.MOV.U32 R36, RZ, RZ, R8 ;  /* 0x000000ffff247224 */ /* 0x000fe400078e0008 */
[----:B------:R-:W-:Y:S01]  /*1df0*/  IMAD.MOV.U32 R37, RZ, RZ, R7 ;  /* 0x000000ffff257224 */ /* 0x000fe200078e0007 */
[----:B------:R-:W-:Y:S06]  /*1e00*/  BRA `(.L_x_49) ;  /* 0x0000000000607947 */ /* 0x000fec0003800000 */
.L_x_48:
[----:B------:R-:W-:-:S14]  /*1e10*/  DSETP.NAN.AND P0, PT, R20, R20, PT ;  /* 0x000000141400722a */ /* 0x000fdc0003f08000 */
[----:B------:R-:W-:Y:S05]  /*1e20*/  @P0 BRA `(.L_x_50) ;  /* 0x00000000004c0947 */ /* 0x000fea0003800000 */
[----:B------:R-:W-:-:S14]  /*1e30*/  DSETP.NAN.AND P0, PT, R18, R18, PT ;  /* 0x000000121200722a */ /* 0x000fdc0003f08000 */
[----:B------:R-:W-:Y:S05]  /*1e40*/  @P0 BRA `(.L_x_51) ;  /* 0x0000000000340947 */ /* 0x000fea0003800000 */
[----:B------:R-:W-:Y:S01]  /*1e50*/  ISETP.NE.AND P0, PT, R28, R29, PT ;  /* 0x0000001d1c00720c */ /* 0x000fe20003f05270 */
[----:B------:R-:W-:Y:S01]  /*1e60*/  IMAD.MOV.U32 R37, RZ, RZ, -0x80000 ;  /* 0xfff80000ff257424 */ /* 0x000fe200078e00ff */
[----:B------:R-:W-:-:S11]  /*1e70*/  MOV R36, 0x0 ;  /* 0x0000000000247802 */ /* 0x000fd60000000f00 */
[----:B------:R-:W-:Y:S05]  /*1e80*/  @!P0 BRA `(.L_x_49) ;  /* 0x0000000000408947 */ /* 0x000fea0003800000 */
[----:B------:R-:W-:Y:S02]  /*1e90*/  ISETP.NE.AND P0, PT, R28, 0x7ff00000, PT ;  /* 0x7ff000001c00780c */ /* 0x000fe40003f05270 */
[----:B------:R-:W-:Y:S02]  /*1ea0*/  LOP3.LUT R19, R21, 0x80000000, R19, 0x48, !PT ;  /* 0x8000000015137812 */ /* 0x000fe400078e4813 */
[----:B------:R-:W-:-:S13]  /*1eb0*/  ISETP.EQ.OR P0, PT, R29, RZ, !P0 ;  /* 0x000000ff1d00720c */ /* 0x000fda0004702670 */
[----:B------:R-:W-:Y:S01]  /*1ec0*/  @P0 LOP3.LUT R7, R19, 0x7ff00000, RZ, 0xfc, !PT ;  /* 0x7ff0000013070812 */ /* 0x000fe200078efcff */
[----:B------:R-:W-:Y:S01]  /*1ed0*/  @!P0 IMAD.MOV.U32 R36, RZ, RZ, RZ ;  /* 0x000000ffff248224 */ /* 0x000fe200078e00ff */
[----:B------:R-:W-:Y:S01]  /*1ee0*/  @!P0 MOV R37, R19 ;  /* 0x0000001300258202 */ /* 0x000fe20000000f00 */
[----:B------:R-:W-:Y:S02]  /*1ef0*/  @P0 IMAD.MOV.U32 R36, RZ, RZ, RZ ;  /* 0x000000ffff240224 */ /* 0x000fe400078e00ff */
[----:B------:R-:W-:Y:S01]  /*1f00*/  @P0 IMAD.MOV.U32 R37, RZ, RZ, R7 ;  /* 0x000000ffff250224 */ /* 0x000fe200078e0007 */
[----:B------:R-:W-:Y:S06]  /*1f10*/  BRA `(.L_x_49) ;  /* 0x00000000001c7947 */ /* 0x000fec0003800000 */
.L_x_51:
[----:B------:R-:W-:Y:S02]  /*1f20*/  LOP3.LUT R7, R19, 0x80000, RZ, 0xfc, !PT ;  /* 0x0008000013077812 */ /* 0x000fe400078efcff */
[----:B------:R-:W-:-:S03]  /*1f30*/  MOV R36, R18 ;  /* 0x0000001200247202 */ /* 0x000fc60000000f00 */
[----:B------:R-:W-:Y:S01]  /*1f40*/  IMAD.MOV.U32 R37, RZ, RZ, R7 ;  /* 0x000000ffff257224 */ /* 0x000fe200078e0007 */
[----:B------:R-:W-:Y:S06]  /*1f50*/  BRA `(.L_x_49) ;  /* 0x00000000000c7947 */ /* 0x000fec0003800000 */
.L_x_50:
[----:B------:R-:W-:Y:S01]  /*1f60*/  LOP3.LUT R7, R21, 0x80000, RZ, 0xfc, !PT ;  /* 0x0008000015077812 */ /* 0x000fe200078efcff */
[----:B------:R-:W-:-:S03]  /*1f70*/  IMAD.MOV.U32 R36, RZ, RZ, R20 ;  /* 0x000000ffff247224 */ /* 0x000fc600078e0014 */
[----:B------:R-:W-:-:S07]  /*1f80*/  MOV R37, R7 ;  /* 0x0000000700257202 */ /* 0x000fce0000000f00 */
.L_x_49:
[----:B------:R-:W-:Y:S05]  /*1f90*/  BSYNC.RECONVERGENT B0 ;  /* 0x0000000000007941 */ /* 0x000fea0003800200 */
.L_x_47:
[----:B------:R-:W-:Y:S01]  /*1fa0*/  MOV R16, R6 ;  /* 0x0000000600107202 */ /* 0x000fe20000000f00 */
[----:B------:R-:W-:Y:S02]  /*1fb0*/  IMAD.MOV.U32 R17, RZ, RZ, 0x0 ;  /* 0x00000000ff117424 */ /* 0x000fe400078e00ff */
[----:B------:R-:W-:Y:S02]  /*1fc0*/  IMAD.MOV.U32 R8, RZ, RZ, R36 ;  /* 0x000000ffff087224 */ /* 0x000fe400078e0024 */
[----:B------:R-:W-:Y:S01]  /*1fd0*/  IMAD.MOV.U32 R7, RZ, RZ, R37 ;  /* 0x000000ffff077224 */ /* 0x000fe200078e0025 */
[----:B------:R-:W-:Y:S06]  /*1fe0*/  RET.REL.NODEC R16 `(pvi_many_series_one_param_f32) ;  /* 0xffffffe010047950 */ /* 0x000fec0003c3ffff */
.L_x_52:
[----:B------:R-:W-:-:S00]  /*1ff0*/  BRA `(.L_x_52) ;  /* 0xfffffffc00fc7947 */ /* 0x000fc0000383ffff */
[----:B------:R-:W-:-:S00]  /*2000*/  NOP ;  /* 0x0000000000007918 */ /* 0x000fc00000000000 */
[----:B------:R-:W-:-:S00]  /*2010*/  NOP ;  /* 0x0000000000007918 */ /* 0x000fc00000000000 */
[----:B------:R-:W-:-:S00]  /*2020*/  NOP ;  /* 0x0000000000007918 */ /* 0x000fc00000000000 */
[----:B------:R-:W-:-:S00]  /*2030*/  NOP ;  /* 0x0000000000007918 */ /* 0x000fc00000000000 */
[----:B------:R-:W-:-:S00]  /*2040*/  NOP ;  /* 0x0000000000007918 */ /* 0x000fc00000000000 */
[----:B------:R-:W-:-:S00]  /*2050*/  NOP ;  /* 0x0000000000007918 */ /* 0x000fc00000000000 */
[----:B------:R-:W-:-:S00]  /*2060*/  NOP ;  /* 0x0000000000007918 */ /* 0x000fc00000000000 */
[----:B------:R-:W-:-:S00]  /*2070*/  NOP ;  /* 0x0000000000007918 */ /* 0x000fc00000000000 */
.L_x_160:


//--------------------- .text.pvi_apply_batch_direct_f32 --------------------------
	.section	.text.pvi_apply_batch_direct_f32,"ax",@progbits
	.align	128
        .global         pvi_apply_batch_direct_f32
        .type           pvi_apply_batch_direct_f32,@function
        .size           pvi_apply_batch_direct_f32,(.L_x_161 - pvi_apply_batch_direct_f32)
        .other          pvi_apply_batch_direct_f32,@"STO_CUDA_ENTRY STV_DEFAULT"
pvi_apply_batch_direct_f32:
.text.pvi_apply_batch_direct_f32:
[----:B------:R-:W-:Y:S01]  /*0000*/  LDC R1, c[0x0][0x37c] ;  /* 0x0000df00ff017b82 */ /* 0x000fe20000000800 */
[----:B------:R-:W0:Y:S01]  /*0010*/  LDCU UR11, c[0x0][0x390] ;  /* 0x00007200ff0b77ac */ /* 0x000e220008000800 */
[----:B------:R-:W0:Y:S02]  /*0020*/  LDCU UR5, c[0x0][0x3a0] ;  /* 0x00007400ff0577ac */ /* 0x000e240008000800 */
[----:B0-----:R-:W-:-:S04]  /*0030*/  UISETP.LT.AND UP0, UPT, UR11, UR5, UPT ;  /* 0x000000050b00728c */ /* 0x001fc8000bf01270 */
[----:B------:R-:W-:-:S04]  /*0040*/  USEL UR4, UR11, UR5, UP0 ;  /* 0x000000050b047287 */ /* 0x000fc80008000000 */
[----:B------:R-:W-:-:S06]  /*0050*/  UISETP.GE.AND UP0, UPT, UR4, 0x1, UPT ;  /* 0x000000010400788c */ /* 0x000fcc000bf06270 */
[----:B------:R-:W-:-:S13]  /*0060*/  PLOP3.LUT P0, PT, PT, PT, UP0, 0x80, 0x8 ;  /* 0x000000000008781c */ /* 0x000fda0003f0f008 */
[----:B------:R-:W-:Y:S05]  /*0070*/  @!P0 EXIT ;  /* 0x000000000000894d */ /* 0x000fea0003800000 */
[----:B------:R-:W0:Y:S01]  /*0080*/  S2R R2, SR_CTAID.X ;  /* 0x0000000000027919 */ /* 0x000e220000002500 */
[----:B------:R-:W0:Y:S01]  /*0090*/  LDCU UR10, c[0x0][0x360] ;  /* 0x00006c00ff0a77ac */ /* 0x000e220008000800 */
[----:B------:R-:W0:Y:S02]  /*00a0*/  S2R R3, SR_TID.X ;  /* 0x0000000000037919 */ /* 0x000e240000002100 */
[----:B0-----:R-:W-:-:S05]  /*00b0*/  IMAD R2, R2, UR10, R3 ;  /* 0x0000000a02027c24 */ /* 0x001fca000f8e0203 */
[----:B------:R-:W-:-:S13]  /*00c0*/  ISETP.GE.AND P0, PT, R2, UR5, PT ;  /* 0x0000000502007c0c */ /* 0x000fda000bf06270 */
[----:B------:R-:W-:Y:S05]  /*00d0*/  @P0 EXIT ;  /* 0x000000000000094d */ /* 0x000fea0003800000 */
[----:B------:R-:W0:Y:S01]  /*00e0*/  LDCU UR8, c[0x0][0x394] ;  /* 0x00007280ff0877ac */ /* 0x000e220008000800 */
[----:B------:R-:W-:Y:S01]  /*00f0*/  BSSY.RECONVERGENT B0, `(.L_x_53) ;  /* 0x00001ad000007945 */ /* 0x000fe20003800200 */
[----:B------:R-:W1:Y:S01]  /*0100*/  LDCU UR9, c[0x0][0x370] ;  /* 0x00006e00ff0977ac */ /* 0x000e620008000800 */
[----:B------:R-:W2:Y:S01]  /*0110*/  LDCU.128 UR4, c[0x0][0x380] ;  /* 0x00007000ff0477ac */ /* 0x000ea20008000c00 */
[----:B------:R-:W3:Y:S01]  /*0120*/  LDCU.64 UR20, c[0x0][0x358] ;  /* 0x00006b00ff1477ac */ /* 0x000ee20008000a00 */
[----:B0-----:R-:W-:-:S04]  /*0130*/  UISETP.LT.AND UP0, UPT, URZ, UR8, UPT ;  /* 0x00000008ff00728c */ /* 0x001fc8000bf01270 */
[----:B------:R-:W-:Y:S02]  /*0140*/  USEL UR8, URZ, UR8, !UP0 ;  /* 0x00000008ff087287 */ /* 0x000fe4000c000000 */
[----:B-1----:R-:W-:Y:S02]  /*0150*/  UIMAD UR10, UR10, UR9, URZ ;  /* 0x000000090a0a72a4 */ /* 0x002fe4000f8e02ff */
[----:B------:R-:W-:Y:S02]  /*0160*/  UISETP.LT.U32.AND UP0, UPT, UR8, UR11, UPT ;  /* 0x0000000b0800728c */ /* 0x000fe4000bf01070 */
[----:B------:R-:W-:Y:S02]  /*0170*/  ULOP3.LUT UR9, URZ, UR8, URZ, 0x33, !UPT ;  /* 0x00000008ff097292 */ /* 0x000fe4000f8e33ff */
[----:B------:R-:W-:Y:S02]  /*0180*/  USEL UR12, UR8, UR11, UP0 ;  /* 0x0000000b080c7287 */ /* 0x000fe40008000000 */
[----:B------:R-:W-:-:S02]  /*0190*/  UIADD3 UR9, UPT, UPT, UR9, UR11, URZ ;  /* 0x0000000b09097290 */ /* 0x000fc4000fffe0ff */
[----:B------:R-:W-:Y:S02]  /*01a0*/  UIADD3 UR14, UPT, UPT, -UR8, -0x2, UR11 ;  /* 0xfffffffe080e7890 */ /* 0x000fe4000fffe10b */
[----:B--2---:R-:W-:Y:S02]  /*01b0*/  UIMAD.WIDE.U32 UR4, UR8, 0x4, UR4 ;  /* 0x00000004080478a5 */ /* 0x004fe4000f8e0004 */
[----:B------:R-:W-:Y:S02]  /*01c0*/  UIMAD.WIDE.U32 UR6, UR8, 0x4, UR6 ;  /* 0x00000004080678a5 */ /* 0x000fe4000f8e0006 */
[----:B------:R-:W-:Y:S02]  /*01d0*/  UIADD3 UR13, UPT, UPT, UR8, 0x1, URZ ;  /* 0x00000001080d7890 */ /* 0x000fe4000fffe0ff */
[----:B------:R-:W-:Y:S02]  /*01e0*/  UIADD3 UR15, UPT, UPT, UR8, 0x2, URZ ;  /* 0x00000002080f7890 */ /* 0x000fe4000fffe0ff */
[----:B------:R-:W-:-:S02]  /*01f0*/  UIADD3 UR16, UPT, UPT, UR8, 0x3, URZ ;  /* 0x0000000308107890 */ /* 0x000fc4000fffe0ff */
[----:B------:R-:W-:Y:S02]  /*0200*/  UIADD3 UR17, UPT, UPT, UR8, 0x4, URZ ;  /* 0x0000000408117890 */ /* 0x000fe4000fffe0ff */
[----:B------:R-:W-:Y:S02]  /*0210*/  ULOP3.LUT UR11, UR12, 0x7, URZ, 0xc0, !UPT ;  /* 0x000000070c0b7892 */ /* 0x000fe4000f8ec0ff */
[----:B---3--:R-:W-:-:S12]  /*0220*/  ULOP3.LUT UR9, UR9, 0x3, URZ, 0xc0, !UPT ;  /* 0x0000000309097892 */ /* 0x008fd8000f8ec0ff */
.L_x_89:
[----:B------:R-:W-:-:S09]  /*0230*/  UISETP.NE.AND UP0, UPT, UR12, URZ, UPT ;  /* 0x000000ff0c00728c */ /* 0x000fd2000bf05270 */
[----:B01234-:R-:W-:Y:S05]  /*0240*/  BRA.U !UP0, `(.L_x_54) ;  /* 0x0000000508247547 */ /* 0x01ffea000b800000 */
[----:B------:R-:W0:Y:S01]  /*0250*/  LDCU UR19, c[0x0][0x390] ;  /* 0x00007200ff1377ac */ /* 0x000e220008000800 */
[----:B------:R-:W-:Y:S01]  /*0260*/  SHF.R.S32.HI R9, RZ, 0x1f, R2 ;  /* 0x0000001fff097819 */ /* 0x000fe20000011402 */
[----:B------:R-:W-:Y:S01]  /*0270*/  IMAD.MOV.U32 R3, RZ, RZ, RZ ;  /* 0x000000ffff037224 */ /* 0x000fe200078e00ff */
[----:B------:R-:W-:-:S03]  /*0280*/  UISETP.GE.U32.AND UP0, UPT, UR12, 0x8, UPT ;  /* 0x000000080c00788c */ /* 0x000fc6000bf06070 */
[----:B0-----:R-:W-:Y:S02]  /*0290*/  IMAD R11, R9, UR19, RZ ;  /* 0x00000013090b7c24 */ /* 0x001fe4000f8e02ff */
[----:B------:R-:W-:-:S04]  /*02a0*/  IMAD.WIDE.U32 R4, R2, UR19, RZ ;  /* 0x0000001302047c25 */ /* 0x000fc8000f8e00ff */
[----:B------:R-:W-:Y:S05]  /*02b0*/  BRA.U !UP0, `(.L_x_55) ;  /* 0x0000000108687547 */ /* 0x000fea000b800000 */
[----:B------:R-:W0:Y:S01]  /*02c0*/  LDCU.64 UR22, c[0x0][0x3a8] ;  /* 0x00007500ff1677ac */ /* 0x000e220008000a00 */
[----:B------:R-:W-:Y:S02]  /*02d0*/  IMAD R9, R9, UR19, R5 ;  /* 0x0000001309097c24 */ /* 0x000fe4000f8e0205 */
[----:B------:R-:W-:Y:S01]  /*02e0*/  IMAD.MOV.U32 R13, RZ, RZ, 0x7fc00000 ;  /* 0x7fc00000ff0d7424 */ /* 0x000fe200078e00ff */
[----:B------:R-:W-:-:S04]  /*02f0*/  ULOP3.LUT UR18, UR12, 0x7ffffff8, URZ, 0xc0, !UPT ;  /* 0x7ffffff80c127892 */ /* 0x000fc8000f8ec0ff */
[----:B------:R-:W-:Y:S02]  /*0300*/  UIADD3 UR19, UPT, UPT, -UR18, URZ, URZ ;  /* 0x000000ff12137290 */ /* 0x000fe4000fffe1ff */
[----:B------:R-:W-:-:S04]  /*0310*/  IMAD.U32 R3, RZ, RZ, UR18 ;  /* 0x00000012ff037e24 */ /* 0x000fc8000f8e00ff */
[----:B------:R-:W-:Y:S01]  /*0320*/  IMAD.U32 R0, RZ, RZ, UR19 ;  /* 0x00000013ff007e24 */ /* 0x000fe2000f8e00ff */
[----:B0-----:R-:W-:-:S04]  /*0330*/  LEA R8, P0, R4, UR22, 0x2 ;  /* 0x0000001604087c11 */ /* 0x001fc8000f8010ff */
[----:B------:R-:W-:Y:S02]  /*0340*/  IADD3 R8, P1, PT, R8, 0x10, RZ ;  /* 0x0000001008087810 */ /* 0x000fe40007f3e0ff */
[----:B------:R-:W-:-:S05]  /*0350*/  LEA.HI.X R9, R4, UR23, R9, 0x2, P0 ;  /* 0x0000001704097c11 */ /* 0x000fca00080f1409 */
[----:B------:R-:W-:-:S07]  /*0360*/  IMAD.X R9, RZ, RZ, R9, P1 ;  /* 0x000000ffff097224 */ /* 0x000fce00008e0609 */
.L_x_56:
[----:B0-----:R-:W-:Y:S02]  /*0370*/  IMAD.MOV.U32 R6, RZ, RZ, R8 ;  /* 0x000000ffff067224 */ /* 0x001fe400078e0008 */
[----:B------:R-:W-:Y:S02]  /*0380*/  IMAD.MOV.U32 R7, RZ, RZ, R9 ;  /* 0x000000ffff077224 */ /* 0x000fe400078e0009 */
[----:B------:R-:W-:Y:S01]  /*0390*/  VIADD R0, R0, 0x8 ;  /* 0x0000000800007836 */ /* 0x000fe20000000000 */
[----:B------:R-:W-:Y:S02]  /*03a0*/  IADD3 R8, P1, PT, R6, 0x20, RZ ;  /* 0x0000002006087810 */ /* 0x000fe40007f3e0ff */
[----:B------:R0:W-:Y:S02]  /*03b0*/  STG.E desc[UR20][R6.64+-0x10], R13 ;  /* 0xfffff00d06007986 */ /* 0x0001e4000c101914 */
[----:B------:R-:W-:Y:S01]  /*03c0*/  ISETP.NE.AND P0, PT, R0, RZ, PT ;  /* 0x000000ff0000720c */ /* 0x000fe20003f05270 */
[----:B------:R-:W-:Y:S01]  /*03d0*/  IMAD.X R9, RZ, RZ, R7, P1 ;  /* 0x000000ffff097224 */ /* 0x000fe200008e0607 */
[----:B------:R0:W-:Y:S04]  /*03e0*/  STG.E desc[UR20][R6.64+-0xc], R13 ;  /* 0xfffff40d06007986 */ /* 0x0001e8000c101914 */
[----:B------:R0:W-:Y:S04]  /*03f0*/  STG.E desc[UR20][R6.64+-0x8], R13 ;  /* 0xfffff80d06007986 */ /* 0x0001e8000c101914 */
[----:B------:R0:W-:Y:S04]  /*0400*/  STG.E desc[UR20][R6.64+-0x4], R13 ;  /* 0xfffffc0d06007986 */ /* 0x0001e8000c101914 */
[----:B------:R0:W-:Y:S04]  /*0410*/  STG.E desc[UR20][R6.64], R13 ;  /* 0x0000000d06007986 */ /* 0x0001e8000c101914 */
[----:B------:R0:W-:Y:S04]  /*0420*/  STG.E desc[UR20][R6.64+0x4], R13 ;  /* 0x0000040d06007986 */ /* 0x0001e8000c101914 */
[----:B------:R0:W-:Y:S04]  /*0430*/  STG.E desc[UR20][R6.64+0x8], R13 ;  /* 0x0000080d06007986 */ /* 0x0001e8000c101914 */
[----:B------:R0:W-:Y:S01]  /*0440*/  STG.E desc[UR20][R6.64+0xc], R13 ;  /* 0x00000c0d06007986 */ /* 0x0001e2000c101914 */
[----:B------:R-:W-:Y:S05]  /*0450*/  @P0 BRA `(.L_x_56) ;  /* 0xfffffffc00c40947 */ /* 0x000fea000383ffff */
.L_x_55:
[----:B------:R-:W-:Y:S01]  /*0460*/  UISETP.NE.AND UP0, UPT, UR11, URZ, UPT ;  /* 0x000000ff0b00728c */ /* 0x000fe2000bf05270 */
[----:B------:R-:W-:-:S08]  /*0470*/  IMAD.IADD R11, R5, 0x1, R11 ;  /* 0x00000001050b7824 */ /* 0x000fd000078e020b */
[----:B------:R-:W-:Y:S05]  /*0480*/  BRA.U !UP0, `(.L_x_54) ;  /* 0x0000000108947547 */ /* 0x000fea000b800000 */
[----:B------:R-:W-:Y:S02]  /*0490*/  UIADD3 UR18, UPT, UPT, UR11, -0x1, URZ ;  /* 0xffffffff0b127890 */ /* 0x000fe4000fffe0ff */
[----:B------:R-:W-:Y:S02]  /*04a0*/  ULOP3.LUT UP1, UR19, UR12, 0x3, URZ, 0xc0, !UPT ;  /* 0x000000030c137892 */ /* 0x000fe4000f82c0ff */
[----:B------:R-:W-:-:S09]  /*04b0*/  UISETP.GE.U32.AND UP0, UPT, UR18, 0x3, UPT ;  /* 0x000000031200788c */ /* 0x000fd2000bf06070 */
[----:B------:R-:W-:Y:S05]  /*04c0*/  BRA.U !UP0, `(.L_x_57) ;  /* 0x00000001082c7547 */ /* 0x000fea000b800000 */
[----:B------:R-:W1:Y:S01]  /*04d0*/  LDCU.64 UR22, c[0x0][0x3a8] ;  /* 0x00007500ff1677ac */ /* 0x000e620008000a00 */
[C---:B------:R-:W-:Y:S01]  /*04e0*/  IADD3 R0, P0, PT, R3.reuse, R4, RZ ;  /* 0x0000000403007210 */ /* 0x040fe20007f1e0ff */
[----:B------:R-:W-:Y:S01]  /*04f0*/  IMAD.MOV.U32 R9, RZ, RZ, 0x7fc00000 ;  /* 0x7fc00000ff097424 */ /* 0x000fe200078e00ff */
[----:B------:R-:W-:-:S03]  /*0500*/  IADD3 R3, PT, PT, R3, 0x4, RZ ;  /* 0x0000000403037810 */ /* 0x000fc60007ffe0ff */
[----:B0-----:R-:W-:Y:S01]  /*0510*/  IMAD.X R7, RZ, RZ, R11, P0 ;  /* 0x000000ffff077224 */ /* 0x001fe200000e060b */
[----:B-1----:R-:W-:-:S04]  /*0520*/  LEA R6, P0, R0, UR22, 0x2 ;  /* 0x0000001600067c11 */ /* 0x002fc8000f8010ff */
[----:B------:R-:W-:-:S05]  /*0530*/  LEA.HI.X R7, R0, UR23, R7, 0x2, P0 ;  /* 0x0000001700077c11 */ /* 0x000fca00080f1407 */
[----:B------:R1:W-:Y:S04]  /*0540*/  STG.E desc[UR20][R6.64], R9 ;  /* 0x0000000906007986 */ /* 0x0003e8000c101914 */
[----:B------:R1:W-:Y:S04]  /*0550*/  STG.E desc[UR20][R6.64+0x4], R9 ;  /* 0x0000040906007986 */ /* 0x0003e8000c101914 */
[----:B------:R1:W-:Y:S04]  /*0560*/  STG.E desc[UR20][R6.64+0x8], R9 ;  /* 0x0000080906007986 */ /* 0x0003e8000c101914 */
[----:B------:R1:W-:Y:S02]  /*0570*/  STG.E desc[UR20][R6.64+0xc], R9 ;  /* 0x00000c0906007986 */ /* 0x0003e4000c101914 */
.L_x_57:
[----:B------:R-:W-:Y:S05]  /*0580*/  BRA.U !UP1, `(.L_x_54) ;  /* 0x0000000109547547 */ /* 0x000fea000b800000 */
[----:B------:R-:W-:Y:S02]  /*0590*/  UISETP.NE.AND UP0, UPT, UR19, 0x1, UPT ;  /* 0x000000011300788c */ /* 0x000fe4000bf05270 */
[----:B------:R-:W-:-:S04]  /*05a0*/  ULOP3.LUT UR18, UR12, 0x1, URZ, 0xc0, !UPT ;  /* 0x000000010c127892 */ /* 0x000fc8000f8ec0ff */
[----:B------:R-:W-:-:S03]  /*05b0*/  UISETP.NE.U32.AND UP1, UPT, UR18, 0x1, UPT ;  /* 0x000000011200788c */ /* 0x000fc6000bf25070 */
[----:B------:R-:W-:Y:S08]  /*05c0*/  BRA.U !UP0, `(.L_x_58) ;  /* 0x0000000108247547 */ /* 0x000ff0000b800000 */
[----:B------:R-:W2:Y:S01]  /*05d0*/  LDCU.64 UR18, c[0x0][0x3a8] ;  /* 0x00007500ff1277ac */ /* 0x000ea20008000a00 */
[C---:B------:R-:W-:Y:S01]  /*05e0*/  IADD3 R0, P0, PT, R3.reuse, R4, RZ ;  /* 0x0000000403007210 */ /* 0x040fe20007f1e0ff */
[----:B-1----:R-:W-:Y:S02]  /*05f0*/  IMAD.MOV.U32 R9, RZ, RZ, 0x7fc00000 ;  /* 0x7fc00000ff097424 */ /* 0x002fe400078e00ff */
[----:B------:R-:W-:Y:S02]  /*0600*/  VIADD R3, R3, 0x2 ;  /* 0x0000000203037836 */ /* 0x000fe40000000000 */
[----:B0-----:R-:W-:Y:S01]  /*0610*/  IMAD.X R7, RZ, RZ, R11, P0 ;  /* 0x000000ffff077224 */ /* 0x001fe200000e060b */
[----:B--2---:R-:W-:-:S04]  /*0620*/  LEA R6, P0, R0, UR18, 0x2 ;  /* 0x0000001200067c11 */ /* 0x004fc8000f8010ff */
[----:B------:R-:W-:-:S05]  /*0630*/  LEA.HI.X R7, R0, UR19, R7, 0x2, P0 ;  /* 0x0000001300077c11 */ /* 0x000fca00080f1407 */
[----:B------:R2:W-:Y:S04]  /*0640*/  STG.E desc[UR20][R6.64], R9 ;  /* 0x0000000906007986 */ /* 0x0005e8000c101914 */
[----:B------:R2:W-:Y:S02]  /*0650*/  STG.E desc[UR20][R6.64+0x4], R9 ;  /* 0x0000040906007986 */ /* 0x0005e4000c101914 */
.L_x_58:
[----:B------:R-:W-:Y:S05]  /*0660*/  BRA.U UP1, `(.L_x_54) ;  /* 0x00000001011c7547 */ /* 0x000fea000b800000 */
[----:B------:R-:W3:Y:S01]  /*0670*/  LDCU.64 UR18, c[0x0][0x3a8] ;  /* 0x00007500ff1277ac */ /* 0x000ee20008000a00 */
[----:B------:R-:W-:-:S05]  /*0680*/  IADD3 R3, P0, PT, R3, R4, RZ ;  /* 0x0000000403037210 */ /* 0x000fca0007f1e0ff */
[----:B------:R-:W-:Y:S01]  /*0690*/  IMAD.X R0, RZ, RZ, R11, P0 ;  /* 0x000000ffff007224 */ /* 0x000fe200000e060b */
[----:B---3--:R-:W-:-:S04]  /*06a0*/  LEA R4, P0, R3, UR18, 0x2 ;  /* 0x0000001203047c11 */ /* 0x008fc8000f8010ff */
[----:B------:R-:W-:Y:S01]  /*06b0*/  LEA.HI.X R5, R3, UR19, R0, 0x2, P0 ;  /* 0x0000001303057c11 */ /* 0x000fe200080f1400 */
[----:B------:R-:W-:-:S05]  /*06c0*/  IMAD.MOV.U32 R3, RZ, RZ, 0x7fc00000 ;  /* 0x7fc00000ff037424 */ /* 0x000fca00078e00ff */
[----:B------:R3:W-:Y:S03]  /*06d0*/  STG.E desc[UR20][R4.64], R3 ;  /* 0x0000000304007986 */ /* 0x0007e6000c101914 */
.L_x_54:
[----:B------:R-:W4:Y:S02]  /*06e0*/  LDCU UR18, c[0x0][0x390] ;  /* 0x00007200ff1277ac */ /* 0x000f240008000800 */
[----:B----4-:R-:W-:-:S09]  /*06f0*/  UISETP.GE.U32.AND UP0, UPT, UR8, UR18, UPT ;  /* 0x000000120800728c */ /* 0x010fd2000bf06070 */
[----:B------:R-:W-:Y:S05]  /*0700*/  BRA.U UP0, `(.L_x_59) ;  /* 0x00000015001c7547 */ /* 0x000fea000b800000 */
[----:B---3--:R-:W3:Y:S01]  /*0710*/  LDC.64 R4, c[0x0][0x398] ;  /* 0x0000e600ff047b82 */ /* 0x008ee20000000a00 */
[----:B------:R-:W4:Y:S01]  /*0720*/  LDCU.64 UR22, c[0x0][0x3a8] ;  /* 0x00007500ff1677ac */ /* 0x000f220008000a00 */
[----:B---3--:R-:W-:-:S06]  /*0730*/  IMAD.WIDE R4, R2, 0x4, R4 ;  /* 0x0000000402047825 */ /* 0x008fcc00078e0204 */
[----:B------:R-:W3:Y:S01]  /*0740*/  LDG.E.CONSTANT R5, desc[UR20][R4.64] ;  /* 0x0000001404057981 */ /* 0x000ee2000c1e9900 */
[----:B------:R-:W-:Y:S01]  /*0750*/  SHF.R.S32.HI R3, RZ, 0x1f, R2 ;  /* 0x0000001fff037819 */ /* 0x000fe20000011402 */
[----:B-12---:R-:W-:Y:S01]  /*0760*/  IMAD.WIDE.U32 R8, R2, UR18, RZ ;  /* 0x0000001202087c25 */ /* 0x006fe2000f8e00ff */
[----:B------:R-:W-:-:S03]  /*0770*/  UISETP.GE.U32.AND UP0, UPT, UR13, UR18, UPT ;  /* 0x000000120d00728c */ /* 0x000fc6000bf06070 */
[----:B------:R-:W-:Y:S01]  /*0780*/  IMAD R3, R3, UR18, RZ ;  /* 0x0000001203037c24 */ /* 0x000fe2000f8e02ff */
[----:B------:R-:W-:-:S03]  /*0790*/  IADD3 R0, P0, PT, R8, UR8, RZ ;  /* 0x0000000808007c10 */ /* 0x000fc6000ff1e0ff */
[----:B------:R-:W-:Y:S01]  /*07a0*/  IMAD.IADD R3, R9, 0x1, R3 ;  /* 0x0000000109037824 */ /* 0x000fe200078e0203 */
[----:B----4-:R-:W-:-:S03]  /*07b0*/  LEA R12, P1, R0, UR22, 0x2 ;  /* 0x00000016000c7c11 */ /* 0x010fc6000f8210ff */
[----:B0-----:R-:W-:-:S05]  /*07c0*/  IMAD.X R7, RZ, RZ, R3, P0 ;  /* 0x000000ffff077224 */ /* 0x001fca00000e0603 */
[----:B------:R-:W-:-:S05]  /*07d0*/  LEA.HI.X R13, R0, UR23, R7, 0x2, P1 ;  /* 0x00000017000d7c11 */ /* 0x000fca00088f1407 */
[----:B---3--:R4:W-:Y:S01]  /*07e0*/  STG.E desc[UR20][R12.64], R5 ;  /* 0x000000050c007986 */ /* 0x0089e2000c101914 */
[----:B------:R-:W-:Y:S05]  /*07f0*/  BRA.U UP0, `(.L_x_59) ;  /* 0x0000001100e07547 */ /* 0x000fea000b800000 */
[----:B------:R-:W-:Y:S01]  /*0800*/  IMAD.U32 R10, RZ, RZ, UR4 ;  /* 0x00000004ff0a7e24 */ /* 0x000fe2000f8e00ff */
[----:B------:R-:W-:Y:S01]  /*0810*/  MOV R15, UR7 ;  /* 0x00000007000f7c02 */ /* 0x000fe20008000f00 */
[----:B------:R-:W-:Y:S02]  /*0820*/  IMAD.U32 R11, RZ, RZ, UR5 ;  /* 0x00000005ff0b7e24 */ /* 0x000fe4000f8e00ff */
[----:B------:R-:W-:-:S03]  /*0830*/  IMAD.U32 R14, RZ, RZ, UR6 ;  /* 0x00000006ff0e7e24 */ /* 0x000fc6000f8e00ff */
[----:B------:R-:W2:Y:S04]  /*0840*/  LDG.E.CONSTANT R10, desc[UR20][R10.64] ;  /* 0x000000140a0a7981 */ /* 0x000ea8000c1e9900 */
[----:B------:R-:W3:Y:S01]  /*0850*/  LDG.E.CONSTANT R15, desc[UR20][R14.64] ;  /* 0x000000140e0f7981 */ /* 0x000ee2000c1e9900 */
[----:B------:R0:W1:Y:S01]  /*0860*/  F2F.F64.F32 R6, R5 ;  /* 0x0000000500067310 */ /* 0x0000620000201800 */
[----:B------:R-:W-:Y:S01]  /*0870*/  UISETP.NE.AND UP0, UPT, UR9, URZ, UPT ;  /* 0x000000ff0900728c */ /* 0x000fe2000bf05270 */
[----:B------:R-:W-:-:S06]  /*0880*/  IMAD.U32 R4, RZ, RZ, UR13 ;  /* 0x0000000dff047e24 */ /* 0x000fcc000f8e00ff */
[----:B--2---:R0:W2:Y:S08]  /*0890*/  F2F.F64.F32 R18, R10 ;  /* 0x0000000a00127310 */ /* 0x0040b00000201800 */
[----:B---3--:R0:W3:Y:S01]  /*08a0*/  F2F.F64.F32 R28, R15 ;  /* 0x0000000f001c7310 */ /* 0x0080e20000201800 */
[----:B-1----:R-:W-:Y:S05]  /*08b0*/  BRA.U !UP0, `(.L_x_60) ;  /* 0x0000000908147547 */ /* 0x002fea000b800000 */
[----:B0-----:R-:W-:Y:S02]  /*08c0*/  IMAD.U32 R10, RZ, RZ, UR6 ;  /* 0x00000006ff0a7e24 */ /* 0x001fe4000f8e00ff */
[----:B------:R-:W-:Y:S02]  /*08d0*/  IMAD.U32 R11, RZ, RZ, UR7 ;  /* 0x00000007ff0b7e24 */ /* 0x000fe4000f8e00ff */
[----:B------:R-:W-:Y:S02]  /*08e0*/  IMAD.U32 R4, RZ, RZ, UR4 ;  /* 0x00000004ff047e24 */ /* 0x000fe4000f8e00ff */
[----:B----4-:R-:W-:Y:S01]  /*08f0*/  IMAD.U32 R5, RZ, RZ, UR5 ;  /* 0x00000005ff057e24 */ /* 0x010fe2000f8e00ff */
[----:B------:R-:W4:Y:S04]  /*0900*/  LDG.E.CONSTANT R10, desc[UR20][R10.64+0x4] ;  /* 0x000004140a0a7981 */ /* 0x000f28000c1e9900 */
[----:B------:R-:W5:Y:S01]  /*0910*/  LDG.E.CONSTANT R4, desc[UR20][R4.64+0x4] ;  /* 0x0000041404047981 */ /* 0x000f62000c1e9900 */
[----:B----4-:R-:W-:-:S04]  /*0920*/  FSETP.NE.AND P0, PT, |R10|, +INF , PT ;  /* 0x7f8000000a00780b */ /* 0x010fc80003f05200 */
[----:B-----5:R-:W-:-:S13]  /*0930*/  FSETP.EQU.OR P0, PT, |R4|, +INF , !P0 ;  /* 0x7f8000000400780b */ /* 0x020fda000470a600 */
[----:B--2---:R-:W-:-:S06]  /*0940*/  DSETP.EQU.OR P1, PT, |R18|, +INF , P0 ;  /* 0x7ff000001200742a */ /* 0x004fcc000072a600 */
[----:B---3--:R-:W-:-:S14]  /*0950*/  DSETP.EQU.OR P1, PT, |R28|, +INF , P1 ;  /* 0x7ff000001c00742a */ /* 0x008fdc0000f2a600 */
[----:B------:R-:W-:Y:S05]  /*0960*/  @P1 BRA `(.L_x_61) ;  /* 0x0000000000641947 */ /* 0x000fea0003800000 */
[----:B------:R-:W-:-:S13]  /*0970*/  FSETP.GEU.AND P0, PT, R15, R10, PT ;  /* 0x0000000a0f00720b */ /* 0x000fda0003f0e000 */
[----:B------:R-:W-:Y:S05]  /*0980*/  @P0 BRA `(.L_x_62) ;  /* 0x0000000000480947 */ /* 0x000fea0003800000 */
[----:B------:R-:W0:Y:S01]  /*0990*/  MUFU.RCP64H R15, R19 ;  /* 0x00000013000f7308 */ /* 0x000e220000001800 */
[----:B------:R-:W-:-:S07]  /*09a0*/  IMAD.MOV.U32 R14, RZ, RZ, 0x1 ;  /* 0x00000001ff0e7424 */ /* 0x000fce00078e00ff */
[----:B------:R-:W1:Y:S01]  /*09b0*/  F2F.F64.F32 R20, R4 ;  /* 0x0000000400147310 */ /* 0x000e620000201800 */
[----:B0-----:R-:W-:Y:S01]  /*09c0*/  DFMA R16, -R18, R14, 1 ;  /* 0x3ff000001210742b */ /* 0x001fe2000000010e */
[----:B-1----:R-:W-:-:S07]  /*09d0*/  FSETP.GEU.AND P1, PT, |R21|, 6.5827683646048100446e-37, PT ;  /* 0x036000001500780b */ /* 0x002fce0003f2e200 */
[----:B------:R-:W-:-:S08]  /*09e0*/  DFMA R16, R16, R16, R16 ;  /* 0x000000101010722b */ /* 0x000fd00000000010 */
[----:B------:R-:W-:-:S08]  /*09f0*/  DFMA R16, R14, R16, R14 ;  /* 0x000000100e10722b */ /* 0x000fd0000000000e */
        /* <DEDUP_REMOVED lines=9> */
[----:B------:R-:W-:Y:S05]  /*0a90*/  CALL.REL.NOINC `($__internal_1_$__cuda_sm20_div_rn_f64_full) ;  /* 0x0000001000507944 */ /* 0x000fea0003c00000 */
.L_x_63:
[----:B------:R-:W-:-:S11]  /*0aa0*/  DMUL R6, R6, R16 ;  /* 0x0000001006067228 */ /* 0x000fd60000000000 */
.L_x_62:
[----:B------:R-:W0:Y:S08]  /*0ab0*/  F2F.F32.F64 R5, R6 ;  /* 0x0000000600057310 */ /* 0x000e300000301000 */
[----:B------:R1:W2:Y:S01]  /*0ac0*/  F2F.F64.F32 R18, R4 ;  /* 0x0000000400127310 */ /* 0x0002a20000201800 */
[----:B0-----:R1:W-:Y:S07]  /*0ad0*/  STG.E desc[UR20][R12.64+0x4], R5 ;  /* 0x000004050c007986 */ /* 0x0013ee000c101914 */
[----:B------:R1:W0:Y:S01]  /*0ae0*/  F2F.F64.F32 R28, R10 ;  /* 0x0000000a001c7310 */ /* 0x0002220000201800 */
[----:B--2---:R-:W-:Y:S05]  /*0af0*/  BRA `(.L_x_64) ;  /* 0x0000000000107947 */ /* 0x004fea0003800000 */
.L_x_61:
[----:B------:R-:W-:Y:S01]  /*0b00*/  IMAD.MOV.U32 R5, RZ, RZ, 0x7fc00000 ;  /* 0x7fc00000ff057424 */ /* 0x000fe200078e00ff */
[----:B------:R2:W3:Y:S04]  /*0b10*/  @!P0 F2F.F64.F32 R18, R4 ;  /* 0x0000000400128310 */ /* 0x0004e80000201800 */
[----:B------:R2:W-:Y:S04]  /*0b20*/  STG.E desc[UR20][R12.64+0x4], R5 ;  /* 0x000004050c007986 */ /* 0x0005e8000c101914 */
[----:B------:R2:W4:Y:S02]  /*0b30*/  @!P0 F2F.F64.F32 R28, R10 ;  /* 0x0000000a001c8310 */ /* 0x0005240000201800 */
.L_x_64:
[----:B------:R-:W-:Y:S01]  /*0b40*/  UISETP.NE.AND UP0, UPT, UR9, 0x1, UPT ;  /* 0x000000010900788c */ /* 0x000fe2000bf05270 */
[----:B-12---:R-:W-:-:S08]  /*0b50*/  IMAD.U32 R4, RZ, RZ, UR15 ;  /* 0x0000000fff047e24 */ /* 0x006fd0000f8e00ff */
[----:B------:R-:W-:Y:S05]  /*0b60*/  BRA.U !UP0, `(.L_x_60) ;  /* 0x0000000508687547 */ /* 0x000fea000b800000 */
[----:B------:R-:W-:Y:S01]  /*0b70*/  IMAD.U32 R10, RZ, RZ, UR6 ;  /* 0x00000006ff0a7e24 */ /* 0x000fe2000f8e00ff */
[----:B------:R-:W-:Y:S01]  /*0b80*/  MOV R4, UR4 ;  /* 0x0000000400047c02 */ /* 0x000fe20008000f00 */
[----:B------:R-:W-:Y:S02]  /*0b90*/  IMAD.U32 R11, RZ, RZ, UR7 ;  /* 0x00000007ff0b7e24 */ /* 0x000fe4000f8e00ff */
[----:B------:R-:W-:-:S03]  /*0ba0*/  IMAD.U32 R5, RZ, RZ, UR5 ;  /* 0x00000005ff057e24 */ /* 0x000fc6000f8e00ff */
[----:B------:R-:W2:Y:S04]  /*0bb0*/  LDG.E.CONSTANT R10, desc[UR20][R10.64+0x8] ;  /* 0x000008140a0a7981 */ /* 0x000ea8000c1e9900 */
[----:B------:R-:W5:Y:S01]  /*0bc0*/  LDG.E.CONSTANT R4, desc[UR20][R4.64+0x8] ;  /* 0x0000081404047981 */ /* 0x000f62000c1e9900 */
[----:B--2---:R-:W-:-:S04]  /*0bd0*/  FSETP.NE.AND P0, PT, |R10|, +INF , PT ;  /* 0x7f8000000a00780b */ /* 0x004fc80003f05200 */
[----:B-----5:R-:W-:-:S13]  /*0be0*/  FSETP.EQU.OR P0, PT, |R4|, +INF , !P0 ;  /* 0x7f8000000400780b */ /* 0x020fda000470a600 */
[----:B---3--:R-:W-:-:S06]  /*0bf0*/  DSETP.EQU.OR P1, PT, |R18|, +INF , P0 ;  /* 0x7ff000001200742a */ /* 0x008fcc000072a600 */
[----:B0---4-:R-:W-:-:S14]  /*0c00*/  DSETP.EQU.OR P1, PT, |R28|, +INF , P1 ;  /* 0x7ff000001c00742a */ /* 0x011fdc0000f2a600 */
[----:B------:R-:W-:Y:S05]  /*0c10*/  @P1 BRA `(.L_x_65) ;  /* 0x00000000006c1947 */ /* 0x000fea0003800000 */
[----:B------:R-:W0:Y:S02]  /*0c20*/  F2F.F64.F32 R10, R10 ;  /* 0x0000000a000a7310 */ /* 0x000e240000201800 */
[----:B0-----:R-:W-:-:S14]  /*0c30*/  DSETP.GEU.AND P0, PT, R28, R10, PT ;  /* 0x0000000a1c00722a */ /* 0x001fdc0003f0e000 */
        /* <DEDUP_REMOVED lines=18> */
.L_x_67:
[----:B------:R-:W-:-:S11]  /*0d60*/  DMUL R6, R6, R16 ;  /* 0x0000001006067228 */ /* 0x000fd60000000000 */
.L_x_66:
[----:B------:R-:W0:Y:S01]  /*0d70*/  F2F.F32.F64 R5, R6 ;  /* 0x0000000600057310 */ /* 0x000e220000301000 */
[----:B------:R-:W-:Y:S02]  /*0d80*/  IMAD.MOV.U32 R28, RZ, RZ, R10 ;  /* 0x000000ffff1c7224 */ /* 0x000fe400078e000a */
[----:B------:R-:W-:-:S05]  /*0d90*/  IMAD.MOV.U32 R29, RZ, RZ, R11 ;  /* 0x000000ffff1d7224 */ /* 0x000fca00078e000b */
[----:B------:R3:W4:Y:S01]  /*0da0*/  F2F.F64.F32 R18, R4 ;  /* 0x0000000400127310 */ /* 0x0007220000201800 */
[----:B0-----:R3:W-:Y:S01]  /*0db0*/  STG.E desc[UR20][R12.64+0x8], R5 ;  /* 0x000008050c007986 */ /* 0x0017e2000c101914 */
[----:B------:R-:W-:Y:S05]  /*0dc0*/  BRA `(.L_x_68) ;  /* 0x0000000000107947 */ /* 0x000fea0003800000 */
.L_x_65:
[----:B------:R-:W-:Y:S01]  /*0dd0*/  IMAD.MOV.U32 R5, RZ, RZ, 0x7fc00000 ;  /* 0x7fc00000ff057424 */ /* 0x000fe200078e00ff */
[----:B------:R0:W1:Y:S04]  /*0de0*/  @!P0 F2F.F64.F32 R18, R4 ;  /* 0x0000000400128310 */ /* 0x0000680000201800 */
[----:B------:R0:W-:Y:S04]  /*0df0*/  STG.E desc[UR20][R12.64+0x8], R5 ;  /* 0x000008050c007986 */ /* 0x0001e8000c101914 */
[----:B------:R0:W2:Y:S02]  /*0e00*/  @!P0 F2F.F64.F32 R28, R10 ;  /* 0x0000000a001c8310 */ /* 0x0000a40000201800 */
.L_x_68:
[----:B------:R-:W-:Y:S01]  /*0e10*/  UISETP.NE.AND UP0, UPT, UR9, 0x2, UPT ;  /* 0x000000020900788c */ /* 0x000fe2000bf05270 */
[----:B0--3--:R-:W-:-:S08]  /*0e20*/  IMAD.U32 R4, RZ, RZ, UR16 ;  /* 0x00000010ff047e24 */ /* 0x009fd0000f8e00ff */
[----:B------:R-:W-:Y:S05]  /*0e30*/  BRA.U !UP0, `(.L_x_60) ;  /* 0x0000000108b47547 */ /* 0x000fea000b800000 */
[----:B------:R-:W-:Y:S02]  /*0e40*/  IMAD.U32 R5, RZ, RZ, UR7 ;  /* 0x00000007ff057e24 */ /* 0x000fe4000f8e00ff */
[----:B------:R-:W-:Y:S02]  /*0e50*/  IMAD.U32 R4, RZ, RZ, UR6 ;  /* 0x00000006ff047e24 */ /* 0x000fe4000f8e00ff */
[----:B------:R-:W-:Y:S02]  /*0e60*/  IMAD.U32 R10, RZ, RZ, UR4 ;  /* 0x00000004ff0a7e24 */ /* 0x000fe4000f8e00ff */
[----:B------:R-:W-:Y:S01]  /*0e70*/  IMAD.U32 R11, RZ, RZ, UR5 ;  /* 0x00000005ff0b7e24 */ /* 0x000fe2000f8e00ff */
[----:B------:R-:W3:Y:S04]  /*0e80*/  LDG.E.CONSTANT R5, desc[UR20][R4.64+0xc] ;  /* 0x00000c1404057981 */ /* 0x000ee8000c1e9900 */
[----:B------:R-:W5:Y:S01]  /*0e90*/  LDG.E.CONSTANT R10, desc[UR20][R10.64+0xc] ;  /* 0x00000c140a0a7981 */ /* 0x000f62000c1e9900 */
[----:B---3--:R-:W-:-:S04]  /*0ea0*/  FSETP.NE.AND P0, PT, |R5|, +INF , PT ;  /* 0x7f8000000500780b */ /* 0x008fc80003f05200 */
[----:B-----5:R-:W-:-:S13]  /*0eb0*/  FSETP.EQU.OR P0, PT, |R10|, +INF , !P0 ;  /* 0x7f8000000a00780b */ /* 0x020fda000470a600 */
[----:B-1--4-:R-:W-:-:S06]  /*0ec0*/  DSETP.EQU.OR P1, PT, |R18|, +INF , P0 ;  /* 0x7ff000001200742a */ /* 0x012fcc000072a600 */
[----:B--2---:R-:W-:-:S14]  /*0ed0*/  DSETP.EQU.OR P1, PT, |R28|, +INF , P1 ;  /* 0x7ff000001c00742a */ /* 0x004fdc0000f2a600 */
[----:B------:R-:W-:Y:S05]  /*0ee0*/  @P1 BRA `(.L_x_69) ;  /* 0x0000000000701947 */ /* 0x000fea0003800000 */
[----:B------:R-:W0:Y:S02]  /*0ef0*/  F2F.F64.F32 R14, R5 ;  /* 0x00000005000e7310 */ /* 0x000e240000201800 */
[----:B0-----:R-:W-:-:S14]  /*0f00*/  DSETP.GEU.AND P0, PT, R28, R14, PT ;  /* 0x0000000e1c00722a */ /* 0x001fdc0003f0e000 */
[----:B------:R-:W-:Y:S05]  /*0f10*/  @P0 BRA `(.L_x_70) ;  /* 0x0000000000480947 */ /* 0x000fea0003800000 */
[----:B------:R-:W0:Y:S01]  /*0f20*/  MUFU.RCP64H R5, R19 ;  /* 0x0000001300057308 */ /* 0x000e220000001800 */
[----:B------:R-:W-:-:S07]  /*0f30*/  MOV R4, 0x1 ;  /* 0x0000000100047802 */ /* 0x000fce0000000f00 */
        /* <DEDUP_REMOVED lines=15> */
.L_x_71:
[----:B------:R-:W-:-:S11]  /*1030*/  DMUL R6, R6, R16 ;  /* 0x0000001006067228 */ /* 0x000fd60000000000 */
.L_x_70:
[----:B------:R-:W0:Y:S01]  /*1040*/  F2F.F32.F64 R5, R6 ;  /* 0x0000000600057310 */ /* 0x000e220000301000 */
[----:B------:R-:W-:Y:S02]  /*1050*/  IMAD.MOV.U32 R28, RZ, RZ, R14 ;  /* 0x000000ffff1c7224 */ /* 0x000fe400078e000e */
[----:B------:R-:W-:Y:S02]  /*1060*/  IMAD.MOV.U32 R29, RZ, RZ, R15 ;  /* 0x000000ffff1d7224 */ /* 0x000fe400078e000f */
[----:B------:R-:W-:-:S03]  /*1070*/  IMAD.U32 R4, RZ, RZ, UR17 ;  /* 0x00000011ff047e24 */ /* 0x000fc6000f8e00ff */
[----:B------:R1:W2:Y:S01]  /*1080*/  F2F.F64.F32 R18, R10 ;  /* 0x0000000a00127310 */ /* 0x0002a20000201800 */
[----:B0-----:R1:W-:Y:S01]  /*1090*/  STG.E desc[UR20][R12.64+0xc], R5 ;  /* 0x00000c050c007986 */ /* 0x0013e2000c101914 */
[----:B------:R-:W-:Y:S05]  /*10a0*/  BRA `(.L_x_60) ;  /* 0x0000000000187947 */ /* 0x000fea0003800000 */
.L_x_69:
[----:B------:R-:W-:Y:S01]  /*10b0*/  IMAD.MOV.U32 R11, RZ, RZ, 0x7fc00000 ;  /* 0x7fc00000ff0b7424 */ /* 0x000fe200078e00ff */
[----:B------:R0:W1:Y:S01]  /*10c0*/  @!P0 F2F.F64.F32 R18, R10 ;  /* 0x0000000a00128310 */ /* 0x0000620000201800 */
[----:B------:R-:W-:Y:S02]  /*10d0*/  IMAD.U32 R4, RZ, RZ, UR17 ;  /* 0x00000011ff047e24 */ /* 0x000fe4000f8e00ff */
[----:B------:R-:W-:Y:S01]  /*10e0*/  @!P0 IMAD.U32 R4, RZ, RZ, UR17 ;  /* 0x00000011ff048e24 */ /* 0x000fe2000f8e00ff */
[----:B------:R0:W-:Y:S04]  /*10f0*/  STG.E desc[UR20][R12.64+0xc], R11 ;  /* 0x00000c0b0c007986 */ /* 0x0001e8000c101914 */
[----:B------:R0:W2:Y:S02]  /*1100*/  @!P0 F2F.F64.F32 R28, R5 ;  /* 0x00000005001c8310 */ /* 0x0000a40000201800 */
.L_x_60:
[----:B------:R-:W-:-:S09]  /*1110*/  UISETP.GE.U32.AND UP0, UPT, UR14, 0x3, UPT ;  /* 0x000000030e00788c */ /* 0x000fd2000bf06070 */
[----:B------:R-:W-:Y:S05]  /*1120*/  BRA.U !UP0, `(.L_x_59) ;  /* 0x0000000908947547 */ /* 0x000fea000b800000 */
.L_x_88:
[----:B01----:R-:W0:Y:S01]  /*1130*/  LDC.64 R10, c[0x0][0x388] ;  /* 0x0000e200ff0a7b82 */ /* 0x003e220000000a00 */
[----:B------:R-:W1:Y:S01]  /*1140*/  LDCU.64 UR18, c[0x0][0x3a8] ;  /* 0x00007500ff1277ac */ /* 0x000e620008000a00 */
[----:B------:R-:W5:Y:S06]  /*1150*/  LDCU UR22, c[0x0][0x390] ;  /* 0x00007200ff1677ac */ /* 0x000f6c0008000800 */
[----:B----4-:R-:W4:Y:S01]  /*1160*/  LDC.64 R12, c[0x0][0x380] ;  /* 0x0000e000ff0c7b82 */ /* 0x010f220000000a00 */
[----:B0-----:R-:W-:-:S05]  /*1170*/  IMAD.WIDE.U32 R10, R4, 0x4, R10 ;  /* 0x00000004040a7825 */ /* 0x001fca00078e000a */
[----:B--2---:R-:W2:Y:S01]  /*1180*/  LDG.E.CONSTANT R16, desc[UR20][R10.64] ;  /* 0x000000140a107981 */ /* 0x004ea2000c1e9900 */
[----:B----4-:R-:W-:-:S05]  /*1190*/  IMAD.WIDE.U32 R12, R4, 0x4, R12 ;  /* 0x00000004040c7825 */ /* 0x010fca00078e000c */
[----:B------:R-:W4:Y:S01]  /*11a0*/  LDG.E.CONSTANT R34, desc[UR20][R12.64] ;  /* 0x000000140c227981 */ /* 0x000f22000c1e9900 */
[C---:B------:R-:W-:Y:S01]  /*11b0*/  IADD3 R0, P2, PT, R4.reuse, R8, RZ ;  /* 0x0000000804007210 */ /* 0x040fe20007f5e0ff */
[----:B------:R-:W-:-:S03]  /*11c0*/  VIADD R4, R4, 0x4 ;  /* 0x0000000404047836 */ /* 0x000fc60000000000 */
[----:B-1----:R-:W-:Y:S01]  /*11d0*/  LEA R14, P3, R0, UR18, 0x2 ;  /* 0x00000012000e7c11 */ /* 0x002fe2000f8610ff */
[----:B------:R-:W-:Y:S01]  /*11e0*/  IMAD.X R5, RZ, RZ, R3, P2 ;  /* 0x000000ffff057224 */ /* 0x000fe200010e0603 */
[----:B-----5:R-:W-:-:S04]  /*11f0*/  ISETP.NE.AND P2, PT, R4, UR22, PT ;  /* 0x0000001604007c0c */ /* 0x020fc8000bf45270 */
[----:B------:R-:W-:Y:S02]  /*1200*/  LEA.HI.X R15, R0, UR19, R5, 0x2, P3 ;  /* 0x00000013000f7c11 */ /* 0x000fe400098f1405 */
[----:B--2---:R-:W-:-:S04]  /*1210*/  FSETP.NE.AND P0, PT, |R16|, +INF , PT ;  /* 0x7f8000001000780b */ /* 0x004fc80003f05200 */
[----:B----4-:R-:W-:-:S13]  /*1220*/  FSETP.EQU.OR P0, PT, |R34|, +INF , !P0 ;  /* 0x7f8000002200780b */ /* 0x010fda000470a600 */
[----:B---3--:R-:W-:-:S06]  /*1230*/  DSETP.EQU.OR P1, PT, |R18|, +INF , P0 ;  /* 0x7ff000001200742a */ /* 0x008fcc000072a600 */
[----:B------:R-:W-:-:S14]  /*1240*/  DSETP.EQU.OR P1, PT, |R28|, +INF , P1 ;  /* 0x7ff000001c00742a */ /* 0x000fdc0000f2a600 */
[----:B------:R-:W-:Y:S05]  /*1250*/  @P1 BRA `(.L_x_72) ;  /* 0x0000000000641947 */ /* 0x000fea0003800000 */
[----:B------:R-:W0:Y:S02]  /*1260*/  F2F.F64.F32 R26, R16 ;  /* 0x00000010001a7310 */ /* 0x000e240000201800 */
[----:B0-----:R-:W-:-:S14]  /*1270*/  DSETP.GEU.AND P0, PT, R28, R26, PT ;  /* 0x0000001a1c00722a */ /* 0x001fdc0003f0e000 */
[----:B------:R-:W-:Y:S05]  /*1280*/  @P0 BRA `(.L_x_73) ;  /* 0x0000000000480947 */ /* 0x000fea0003800000 */
[----:B------:R-:W0:Y:S01]  /*1290*/  MUFU.RCP64H R17, R19 ;  /* 0x0000001300117308 */ /* 0x000e220000001800 */
[----:B------:R-:W-:-:S06]  /*12a0*/  IMAD.MOV.U32 R16, RZ, RZ, 0x1 ;  /* 0x00000001ff107424 */ /* 0x000fcc00078e00ff */
[----:B0-----:R-:W-:-:S08]  /*12b0*/  DFMA R20, -R18, R16, 1 ;  /* 0x3ff000001214742b */ /* 0x001fd00000000110 */
[----:B------:R-:W-:-:S08]  /*12c0*/  DFMA R20, R20, R20, R20 ;  /* 0x000000141414722b */ /* 0x000fd00000000014 */
[----:B------:R-:W-:Y:S02]  /*12d0*/  DFMA R16, R16, R20, R16 ;  /* 0x000000141010722b */ /* 0x000fe40000000010 */
[----:B------:R-:W0:Y:S06]  /*12e0*/  F2F.F64.F32 R20, R34 ;  /* 0x0000002200147310 */ /* 0x000e2c0000201800 */
[----:B------:R-:W-:-:S08]  /*12f0*/  DFMA R22, -R18, R16, 1 ;  /* 0x3ff000001216742b */ /* 0x000fd00000000110 */
[----:B------:R-:W-:Y:S01]  /*1300*/  DFMA R24, R16, R22, R16 ;  /* 0x000000161018722b */ /* 0x000fe20000000010 */
[----:B0-----:R-:W-:-:S07]  /*1310*/  FSETP.GEU.AND P1, PT, |R21|, 6.5827683646048100446e-37, PT ;  /* 0x036000001500780b */ /* 0x001fce0003f2e200 */
        /* <DEDUP_REMOVED lines=8> */
.L_x_74:
[----:B------:R-:W-:-:S11]  /*13a0*/  DMUL R6, R6, R16 ;  /* 0x0000001006067228 */ /* 0x000fd60000000000 */
.L_x_73:
[----:B------:R-:W0:Y:S08]  /*13b0*/  F2F.F32.F64 R5, R6 ;  /* 0x0000000600057310 */ /* 0x000e300000301000 */
[----:B------:R1:W2:Y:S01]  /*13c0*/  F2F.F64.F32 R18, R34 ;  /* 0x0000002200127310 */ /* 0x0002a20000201800 */
[----:B0-----:R1:W-:Y:S01]  /*13d0*/  STG.E desc[UR20][R14.64], R5 ;  /* 0x000000050e007986 */ /* 0x0013e2000c101914 */
[----:B------:R-:W-:Y:S05]  /*13e0*/  BRA `(.L_x_75) ;  /* 0x0000000000187947 */ /* 0x000fea0003800000 */
.L_x_72:
[----:B------:R-:W-:Y:S01]  /*13f0*/  IMAD.MOV.U32 R5, RZ, RZ, 0x7fc00000 ;  /* 0x7fc00000ff057424 */ /* 0x000fe200078e00ff */
[----:B------:R-:W-:Y:S01]  /*1400*/  MOV R26, R28 ;  /* 0x0000001c001a7202 */ /* 0x000fe20000000f00 */
[----:B------:R-:W-:Y:S01]  /*1410*/  IMAD.MOV.U32 R27, RZ, RZ, R29 ;  /* 0x000000ffff1b7224 */ /* 0x000fe200078e001d */
[----:B------:R0:W3:Y:S02]  /*1420*/  @!P0 F2F.F64.F32 R18, R34 ;  /* 0x0000002200128310 */ /* 0x0000e40000201800 */
[----:B------:R0:W-:Y:S06]  /*1430*/  STG.E desc[UR20][R14.64], R5 ;  /* 0x000000050e007986 */ /* 0x0001ec000c101914 */
[----:B------:R0:W4:Y:S02]  /*1440*/  @!P0 F2F.F64.F32 R26, R16 ;  /* 0x00000010001a8310 */ /* 0x0001240000201800 */
.L_x_75:
[----:B------:R-:W5:Y:S04]  /*1450*/  LDG.E.CONSTANT R0, desc[UR20][R10.64+0x4] ;  /* 0x000004140a007981 */ /* 0x000f68000c1e9900 */
[----:B01----:R-:W2:Y:S01]  /*1460*/  LDG.E.CONSTANT R34, desc[UR20][R12.64+0x4] ;  /* 0x000004140c227981 */ /* 0x003ea2000c1e9900 */
[----:B-----5:R-:W-:-:S04]  /*1470*/  FSETP.NE.AND P0, PT, |R0|, +INF , PT ;  /* 0x7f8000000000780b */ /* 0x020fc80003f05200 */
[----:B--2---:R-:W-:-:S13]  /*1480*/  FSETP.EQU.OR P1, PT, |R34|, +INF , !P0 ;  /* 0x7f8000002200780b */ /* 0x004fda000472a600 */
[----:B---3--:R-:W-:-:S06]  /*1490*/  DSETP.EQU.OR P0, PT, |R18|, +INF , P1 ;  /* 0x7ff000001200742a */ /* 0x008fcc0000f0a600 */
[----:B----4-:R-:W-:-:S14]  /*14a0*/  DSETP.EQU.OR P0, PT, |R26|, +INF , P0 ;  /* 0x7ff000001a00742a */ /* 0x010fdc000070a600 */
        /* <DEDUP_REMOVED lines=21> */
.L_x_78:
[----:B------:R-:W-:-:S11]  /*1600*/  DMUL R6, R6, R16 ;  /* 0x0000001006067228 */ /* 0x000fd60000000000 */
.L_x_77:
[----:B------:R-:W0:Y:S08]  /*1610*/  F2F.F32.F64 R5, R6 ;  /* 0x0000000600057310 */ /* 0x000e300000301000 */
[----:B------:R1:W2:Y:S01]  /*1620*/  F2F.F64.F32 R18, R34 ;  /* 0x0000002200127310 */ /* 0x0002a20000201800 */
[----:B0-----:R1:W-:Y:S01]  /*1630*/  STG.E desc[UR20][R14.64+0x4], R5 ;  /* 0x000004050e007986 */ /* 0x0013e2000c101914 */
[----:B------:R-:W-:Y:S05]  /*1640*/  BRA `(.L_x_79) ;  /* 0x0000000000187947 */ /* 0x000fea0003800000 */
.L_x_76:
[----:B------:R-:W-:Y:S01]  /*1650*/  IMAD.MOV.U32 R5, RZ, RZ, 0x7fc00000 ;  /* 0x7fc00000ff057424 */ /* 0x000fe200078e00ff */
[----:B------:R0:W3:Y:S01]  /*1660*/  @!P1 F2F.F64.F32 R18, R34 ;  /* 0x0000002200129310 */ /* 0x0000e20000201800 */
[----:B------:R-:W-:Y:S02]  /*1670*/  IMAD.MOV.U32 R28, RZ, RZ, R26 ;  /* 0x000000ffff1c7224 */ /* 0x000fe400078e001a */
[----:B------:R-:W-:Y:S01]  /*1680*/  IMAD.MOV.U32 R29, RZ, RZ, R27 ;  /* 0x000000ffff1d7224 */ /* 0x000fe200078e001b */
[----:B------:R0:W-:Y:S05]  /*1690*/  STG.E desc[UR20][R14.64+0x4], R5 ;  /* 0x000004050e007986 */ /* 0x0001ea000c101914 */
[----:B------:R0:W4:Y:S02]  /*16a0*/  @!P1 F2F.F64.F32 R28, R0 ;  /* 0x00000000001c9310 */ /* 0x0001240000201800 */
.L_x_79:
[----:B0-----:R-:W5:Y:S04]  /*16b0*/  LDG.E.CONSTANT R0, desc[UR20][R10.64+0x8] ;  /* 0x000008140a007981 */ /* 0x001f68000c1e9900 */
[----:B-1----:R-:W2:Y:S01]  /*16c0*/  LDG.E.CONSTANT R34, desc[UR20][R12.64+0x8] ;  /* 0x000008140c227981 */ /* 0x002ea2000c1e9900 */
        /* <DEDUP_REMOVED lines=25> */
.L_x_82:
[----:B------:R-:W-:-:S11]  /*1860*/  DMUL R6, R6, R16 ;  /* 0x0000001006067228 */ /* 0x000fd60000000000 */
.L_x_81:
[----:B------:R-:W0:Y:S08]  /*1870*/  F2F.F32.F64 R5, R6 ;  /* 0x0000000600057310 */ /* 0x000e300000301000 */
[----:B------:R1:W2:Y:S01]  /*1880*/  F2F.F64.F32 R18, R34 ;  /* 0x0000002200127310 */ /* 0x0002a20000201800 */
[----:B0-----:R1:W-:Y:S01]  /*1890*/  STG.E desc[UR20][R14.64+0x8], R5 ;  /* 0x000008050e007986 */ /* 0x0013e2000c101914 */
[----:B------:R-:W-:Y:S05]  /*18a0*/  BRA `(.L_x_83) ;  /* 0x0000000000187947 */ /* 0x000fea0003800000 */
.L_x_80:
[----:B------:R-:W-:Y:S01]  /*18b0*/  IMAD.MOV.U32 R5, RZ, RZ, 0x7fc00000 ;  /* 0x7fc00000ff057424 */ /* 0x000fe200078e00ff */
[----:B------:R0:W3:Y:S01]  /*18c0*/  @!P1 F2F.F64.F32 R18, R34 ;  /* 0x0000002200129310 */ /* 0x0000e20000201800 */
[----:B------:R-:W-:Y:S02]  /*18d0*/  IMAD.MOV.U32 R26, RZ, RZ, R28 ;  /* 0x000000ffff1a7224 */ /* 0x000fe400078e001c */
[----:B------:R-:W-:Y:S01]  /*18e0*/  IMAD.MOV.U32 R27, RZ, RZ, R29 ;  /* 0x000000ffff1b7224 */ /* 0x000fe200078e001d */
[----:B------:R0:W-:Y:S05]  /*18f0*/  STG.E desc[UR20][R14.64+0x8], R5 ;  /* 0x000008050e007986 */ /* 0x0001ea000c101914 */
[----:B------:R0:W4:Y:S02]  /*1900*/  @!P1 F2F.F64.F32 R26, R0 ;  /* 0x00000000001a9310 */ /* 0x0001240000201800 */
.L_x_83:
[----:B------:R-:W5:Y:S04]  /*1910*/  LDG.E.CONSTANT R10, desc[UR20][R10.64+0xc] ;  /* 0x00000c140a0a7981 */ /* 0x000f68000c1e9900 */
[----:B------:R-:W2:Y:S01]  /*1920*/  LDG.E.CONSTANT R12, desc[UR20][R12.64+0xc] ;  /* 0x00000c140c0c7981 */ /* 0x000ea2000c1e9900 */
[----:B-----5:R-:W-:-:S04]  /*1930*/  FSETP.NE.AND P0, PT, |R10|, +INF , PT ;  /* 0x7f8000000a00780b */ /* 0x020fc80003f05200 */
[----:B--2---:R-:W-:-:S13]  /*1940*/  FSETP.EQU.OR P1, PT, |R12|, +INF , !P0 ;  /* 0x7f8000000c00780b */ /* 0x004fda000472a600 */
[----:B---3--:R-:W-:-:S06]  /*1950*/  DSETP.EQU.OR P0, PT, |R18|, +INF , P1 ;  /* 0x7ff000001200742a */ /* 0x008fcc0000f0a600 */
[----:B----4-:R-:W-:-:S14]  /*1960*/  DSETP.EQU.OR P0, PT, |R26|, +INF , P0 ;  /* 0x7ff000001a00742a */ /* 0x010fdc000070a600 */
[----:B------:R-:W-:Y:S05]  /*1970*/  @P0 BRA `(.L_x_84) ;  /* 0x0000000000640947 */ /* 0x000fea0003800000 */
[----:B------:R-:W2:Y:S02]  /*1980*/  F2F.F64.F32 R28, R10 ;  /* 0x0000000a001c7310 */ /* 0x000ea40000201800 */
[----:B--2---:R-:W-:-:S14]  /*1990*/  DSETP.GEU.AND P0, PT, R26, R28, PT ;  /* 0x0000001c1a00722a */ /* 0x004fdc0003f0e000 */
[----:B------:R-:W-:Y:S05]  /*19a0*/  @P0 BRA `(.L_x_85) ;  /* 0x0000000000480947 */ /* 0x000fea0003800000 */
[----:B------:R-:W2:Y:S01]  /*19b0*/  MUFU.RCP64H R11, R19 ;  /* 0x00000013000b7308 */ /* 0x000ea20000001800 */
[----:B------:R-:W-:-:S07]  /*19c0*/  IMAD.MOV.U32 R10, RZ, RZ, 0x1 ;  /* 0x00000001ff0a7424 */ /* 0x000fce00078e00ff */
[----:B------:R-:W3:Y:S01]  /*19d0*/  F2F.F64.F32 R20, R12 ;  /* 0x0000000c00147310 */ /* 0x000ee20000201800 */
[----:B--2---:R-:W-:Y:S01]  /*19e0*/  DFMA R16, -R18, R10, 1 ;  /* 0x3ff000001210742b */ /* 0x004fe2000000010a */
[----:B---3--:R-:W-:-:S07]  /*19f0*/  FSETP.GEU.AND P1, PT, |R21|, 6.5827683646048100446e-37, PT ;  /* 0x036000001500780b */ /* 0x008fce0003f2e200 */
[----:B------:R-:W-:-:S08]  /*1a00*/  DFMA R16, R16, R16, R16 ;  /* 0x000000101010722b */ /* 0x000fd00000000010 */
[----:B------:R-:W-:-:S08]  /*1a10*/  DFMA R16, R10, R16, R10 ;  /* 0x000000100a10722b */ /* 0x000fd0000000000a */
[----:B------:R-:W-:-:S08]  /*1a20*/  DFMA R10, -R18, R16, 1 ;  /* 0x3ff00000120a742b */ /* 0x000fd00000000110 */
[----:B------:R-:W-:-:S08]  /*1a30*/  DFMA R22, R16, R10, R16 ;  /* 0x0000000a1016722b */ /* 0x000fd00000000010 */
[----:B------:R-:W-:-:S08]  /*1a40*/  DMUL R16, R22, R20 ;  /* 0x0000001416107228 */ /* 0x000fd00000000000 */
[----:B------:R-:W-:-:S08]  /*1a50*/  DFMA R10, -R18, R16, R20 ;  /* 0x00000010120a722b */ /* 0x000fd00000000114 */
[----:B------:R-:W-:-:S10]  /*1a60*/  DFMA R16, R22, R10, R16 ;  /* 0x0000000a1610722b */ /* 0x000fd40000000010 */
[----:B0-----:R-:W-:-:S05]  /*1a70*/  FFMA R0, RZ, R19, R17 ;  /* 0x00000013ff007223 */ /* 0x001fca0000000011 */
[----:B------:R-:W-:-:S13]  /*1a80*/  FSETP.GT.AND P0, PT, |R0|, 1.469367938527859385e-39, PT ;  /* 0x001000000000780b */ /* 0x000fda0003f04200 */
[----:B------:R-:W-:Y:S05]  /*1a90*/  @P0 BRA P1, `(.L_x_86) ;  /* 0x0000000000080947 */ /* 0x000fea0000800000 */
[----:B------:R-:W-:-:S07]  /*1aa0*/  MOV R0, 0x1ac0 ;  /* 0x00001ac000007802 */ /* 0x000fce0000000f00 */
[----:B-1----:R-:W-:Y:S05]  /*1ab0*/  CALL.REL.NOINC `($__internal_1_$__cuda_sm20_div_rn_f64_full) ;  /* 0x0000000000487944 */ /* 0x002fea0003c00000 */
.L_x_86:
[----:B------:R-:W-:-:S11]  /*1ac0*/  DMUL R6, R6, R16 ;  /* 0x0000001006067228 */ /* 0x000fd60000000000 */
.L_x_85:
[----:B01----:R-:W0:Y:S08]  /*1ad0*/  F2F.F32.F64 R5, R6 ;  /* 0x0000000600057310 */ /* 0x003e300000301000 */
[----:B------:R1:W2:Y:S01]  /*1ae0*/  F2F.F64.F32 R18, R12 ;  /* 0x0000000c00127310 */ /* 0x0002a20000201800 */
[----:B0-----:R1:W-:Y:S01]  /*1af0*/  STG.E desc[UR20][R14.64+0xc], R5 ;  /* 0x00000c050e007986 */ /* 0x0013e2000c101914 */
[----:B------:R-:W-:Y:S05]  /*1b00*/  BRA `(.L_x_87) ;  /* 0x0000000000187947 */ /* 0x000fea0003800000 */
.L_x_84:
[----:B01----:R-:W-:Y:S01]  /*1b10*/  MOV R5, 0x7fc00000 ;  /* 0x7fc0000000057802 */ /* 0x003fe20000000f00 */
[----:B------:R-:W-:Y:S01]  /*1b20*/  IMAD.MOV.U32 R28, RZ, RZ, R26 ;  /* 0x000000ffff1c7224 */ /* 0x000fe200078e001a */
[----:B------:R0:W3:Y:S01]  /*1b30*/  @!P1 F2F.F64.F32 R18, R12 ;  /* 0x0000000c00129310 */ /* 0x0000e20000201800 */
[----:B------:R-:W-:Y:S02]  /*1b40*/  IMAD.MOV.U32 R29, RZ, RZ, R27 ;  /* 0x000000ffff1d7224 */ /* 0x000fe400078e001b */
[----:B------:R0:W-:Y:S05]  /*1b50*/  STG.E desc[UR20][R14.64+0xc], R5 ;  /* 0x00000c050e007986 */ /* 0x0001ea000c101914 */
[----:B------:R0:W4:Y:S02]  /*1b60*/  @!P1 F2F.F64.F32 R28, R10 ;  /* 0x0000000a001c9310 */ /* 0x0001240000201800 */
.L_x_87:
[----:B------:R-:W-:Y:S05]  /*1b70*/  @P2 BRA `(.L_x_88) ;  /* 0xfffffff4006c2947 */ /* 0x000fea000383ffff */
.L_x_59:
[----:B------:R-:W5:Y:S01]  /*1b80*/  LDCU UR18, c[0x0][0x3a0] ;  /* 0x00007400ff1277ac */ /* 0x000f620008000800 */
[----:B------:R-:W-:-:S05]  /*1b90*/  VIADD R2, R2, UR10 ;  /* 0x0000000a02027c36 */ /* 0x000fca0008000000 */
[----:B-----5:R-:W-:-:S13]  /*1ba0*/  ISETP.GE.AND P0, PT, R2, UR18, PT ;  /* 0x0000001202007c0c */ /* 0x020fda000bf06270 */
[----:B------:R-:W-:Y:S05]  /*1bb0*/  @!P0 BRA `(.L_x_89) ;  /* 0xffffffe4009c8947 */ /* 0x000fea000383ffff */
[----:B------:R-:W-:Y:S05]  /*1bc0*/  BSYNC.RECONVERGENT B0 ;  /* 0x0000000000007941 */ /* 0x000fea0003800200 */
.L_x_53:
[----:B------:R-:W-:Y:S05]  /*1bd0*/  EXIT ;  /* 0x000000000000794d */ /* 0x000fea0003800000 */
        .weak           $__internal_1_$__cuda_sm20_div_rn_f64_full
        .type           $__internal_1_$__cuda_sm20_div_rn_f64_full,@function
        .size           $__internal_1_$__cuda_sm20_div_rn_f64_full,(.L_x_161 - $__internal_1_$__cuda_sm20_div_rn_f64_full)
$__internal_1_$__cuda_sm20_div_rn_f64_full:
[C---:B------:R-:W-:Y:S01]  /*1be0*/  FSETP.GEU.AND P0, PT, |R19|.reuse, 1.469367938527859385e-39, PT ;  /* 0x001000001300780b */ /* 0x040fe20003f0e200 */
[----:B------:R-:W-:Y:S01]  /*1bf0*/  IMAD.MOV.U32 R36, RZ, RZ, 0x1 ;  /* 0x00000001ff247424 */ /* 0x000fe200078e00ff */
[----:B------:R-:W-:Y:S01]  /*1c00*/  LOP3.LUT R16, R19, 0x800fffff, RZ, 0xc0, !PT ;  /* 0x800fffff13107812 */ /* 0x000fe200078ec0ff */
[----:B------:R-:W-:Y:S01]  /*1c10*/  IMAD.MOV.U32 R30, RZ, RZ, 0x1ca00000 ;  /* 0x1ca00000ff1e7424 */ /* 0x000fe200078e00ff */
[C---:B------:R-:W-:Y:S01]  /*1c20*/  FSETP.GEU.AND P3, PT, |R21|.reuse, 1.469367938527859385e-39, PT ;  /* 0x001000001500780b */ /* 0x040fe20003f6e200 */
[----:B------:R-:W-:Y:S01]  /*1c30*/  BSSY.RECONVERGENT B1, `(.L_x_90) ;  /* 0x0000055000017945 */ /* 0x000fe20003800200 */
[----:B------:R-:W-:Y:S01]  /*1c40*/  LOP3.LUT R17, R16, 0x3ff00000, RZ, 0xfc, !PT ;  /* 0x3ff0000010117812 */ /* 0x000fe200078efcff */
[----:B------:R-:W-:Y:S01]  /*1c50*/  IMAD.MOV.U32 R16, RZ, RZ, R18 ;  /* 0x000000ffff107224 */ /* 0x000fe200078e0012 */
[----:B------:R-:W-:Y:S02]  /*1c60*/  LOP3.LUT R5, R21, 0x7ff00000, RZ, 0xc0, !PT ;  /* 0x7ff0000015057812 */ /* 0x000fe400078ec0ff */
[----:B------:R-:W-:-:S03]  /*1c70*/  LOP3.LUT R32, R19, 0x7ff00000, RZ, 0xc0, !PT ;  /* 0x7ff0000013207812 */ /* 0x000fc600078ec0ff */
[----:B------:R-:W-:Y:S01]  /*1c80*/  @!P0 DMUL R16, R18, 8.98846567431157953865e+307 ;  /* 0x7fe0000012108828 */ /* 0x000fe20000000000 */
[----:B------:R-:W-:Y:S01]  /*1c90*/  ISETP.GE.U32.AND P1, PT, R5, R32, PT ;  /* 0x000000200500720c */ /* 0x000fe20003f26070 */
[----:B------:R-:W-:Y:S02]  /*1ca0*/  IMAD.MOV.U32 R31, RZ, RZ, R5 ;  /* 0x000000ffff1f7224 */ /* 0x000fe400078e0005 */
[----:B------:R-:W-:Y:S02]  /*1cb0*/  @!P3 LOP3.LUT R22, R19, 0x7ff00000, RZ, 0xc0, !PT ;  /* 0x7ff000001316b812 */ /* 0x000fe400078ec0ff */
[----:B------:R-:W0:Y:S01]  /*1cc0*/  MUFU.RCP64H R37, R17 ;  /* 0x0000001100257308 */ /* 0x000e220000001800 */
[----:B------:R-:W-:Y:S02]  /*1cd0*/  SEL R23, R30, 0x63400000, !P1 ;  /* 0x634000001e177807 */ /* 0x000fe40004800000 */
[----:B------:R-:W-:Y:S02]  /*1ce0*/  @!P3 ISETP.GE.U32.AND P4, PT, R5, R22, PT ;  /* 0x000000160500b20c */ /* 0x000fe40003f86070 */
[----:B------:R-:W-:-:S02]  /*1cf0*/  LOP3.LUT R23, R23, 0x800fffff, R21, 0xf8, !PT ;  /* 0x800fffff17177812 */ /* 0x000fc400078ef815 */
[----:B------:R-:W-:Y:S01]  /*1d00*/  @!P0 LOP3.LUT R32, R17, 0x7ff00000, RZ, 0xc0, !PT ;  /* 0x7ff0000011208812 */ /* 0x000fe200078ec0ff */
[----:B0-----:R-:W-:-:S08]  /*1d10*/  DFMA R24, R36, -R16, 1 ;  /* 0x3ff000002418742b */ /* 0x001fd00000000810 */
[----:B------:R-:W-:-:S08]  /*1d20*/  DFMA R24, R24, R24, R24 ;  /* 0x000000181818722b */ /* 0x000fd00000000018 */
[----:B------:R-:W-:Y:S01]  /*1d30*/  DFMA R36, R36, R24, R36 ;  /* 0x000000182424722b */ /* 0x000fe20000000024 */
[----:B------:R-:W-:Y:S01]  /*1d40*/  @!P3 SEL R25, R30, 0x63400000, !P4 ;  /* 0x634000001e19b807 */ /* 0x000fe20006000000 */
[----:B------:R-:W-:-:S03]  /*1d50*/  @!P3 IMAD.MOV.U32 R24, RZ, RZ, RZ ;  /* 0x000000ffff18b224 */ /* 0x000fc600078e00ff */
[----:B------:R-:W-:-:S03]  /*1d60*/  @!P3 LOP3.LUT R22, R25, 0x80000000, R21, 0xf8, !PT ;  /* 0x800000001916b812 */ /* 0x000fc600078ef815 */
[----:B------:R-:W-:Y:S01]  /*1d70*/  DFMA R38, R36, -R16, 1 ;  /* 0x3ff000002426742b */ /* 0x000fe20000000810 */
[----:B------:R-:W-:Y:S01]  /*1d80*/  @!P3 LOP3.LUT R25, R22, 0x100000, RZ, 0xfc, !PT ;  /* 0x001000001619b812 */ /* 0x000fe200078efcff */
[----:B------:R-:W-:-:S06]  /*1d90*/  IMAD.MOV.U32 R22, RZ, RZ, R20 ;  /* 0x000000ffff167224 */ /* 0x000fcc00078e0014 */
[----:B------:R-:W-:Y:S02]  /*1da0*/  DFMA R38, R36, R38, R36 ;  /* 0x000000262426722b */ /* 0x000fe40000000024 */
[----:B------:R-:W-:-:S08]  /*1db0*/  @!P3 DFMA R22, R22, 2, -R24 ;  /* 0x400000001616b82b */ /* 0x000fd00000000818 */
[----:B------:R-:W-:Y:S02]  /*1dc0*/  DMUL R36, R38, R22 ;  /* 0x0000001626247228 */ /* 0x000fe40000000000 */
[----:B------:R-:W-:-:S05]  /*1dd0*/  @!P3 LOP3.LUT R31, R23, 0x7ff00000, RZ, 0xc0, !PT ;  /* 0x7ff00000171fb812 */ /* 0x000fca00078ec0ff */
[----:B------:R-:W-:Y:S01]  /*1de0*/  VIADD R33, R31, 0xffffffff ;  /* 0xffffffff1f217836 */ /* 0x000fe20000000000 */
[----:B------:R-:W-:-:S04]  /*1df0*/  DFMA R24, R36, -R16, R22 ;  /* 0x800000102418722b */ /* 0x000fc80000000016 */
[----:B------:R-:W-:Y:S02]  /*1e00*/  ISETP.GT.U32.AND P0, PT, R33, 0x7feffffe, PT ;  /* 0x7feffffe2100780c */ /* 0x000fe40003f04070 */
[----:B------:R-:W-:Y:S02]  /*1e10*/  IADD3 R33, PT, PT, R32, -0x1, RZ ;  /* 0xffffffff20217810 */ /* 0x000fe40007ffe0ff */
[----:B------:R-:W-:Y:S02]  /*1e20*/  DFMA R24, R38, R24, R36 ;  /* 0x000000182618722b */ /* 0x000fe40000000024 */
[----:B------:R-:W-:-:S13]  /*1e30*/  ISETP.GT.U32.OR P0, PT, R33, 0x7feffffe, P0 ;  /* 0x7feffffe2100780c */ /* 0x000fda0000704470 */
[----:B------:R-:W-:Y:S05]  /*1e40*/  @P0 BRA `(.L_x_91) ;  /* 0x0000000000700947 */ /* 0x000fea0003800000 */
[----:B------:R-:W-:-:S04]  /*1e50*/  LOP3.LUT R20, R19, 0x7ff00000, RZ, 0xc0, !PT ;  /* 0x7ff0000013147812 */ /* 0x000fc800078ec0ff */
[CC--:B------:R-:W-:Y:S02]  /*1e60*/  VIADDMNMX R21, R5.reuse, -R20.reuse, 0xb9600000, !PT ;  /* 0xb960000005157446 */ /* 0x0c0fe40007800914 */
[----:B------:R-:W-:Y:S02]  /*1e70*/  ISETP.GE.U32.AND P0, PT, R5, R20, PT ;  /* 0x000000140500720c */ /* 0x000fe40003f06070 */
[----:B------:R-:W-:Y:S02]  /*1e80*/  VIMNMX R21, PT, PT, R21, 0x46a00000, PT ;  /* 0x46a0000015157848 */ /* 0x000fe40003fe0100 */
[----:B------:R-:W-:-:S05]  /*1e90*/  SEL R30, R30, 0x63400000, !P0 ;  /* 0x634000001e1e7807 */ /* 0x000fca0004000000 */
[----:B------:R-:W-:Y:S02]  /*1ea0*/  IMAD.IADD R21, R21, 0x1, -R30 ;  /* 0x0000000115157824 */ /* 0x000fe400078e0a1e */
[----:B------:R-:W-:Y:S02]  /*1eb0*/  IMAD.MOV.U32 R30, RZ, RZ, RZ ;  /* 0x000000ffff1e7224 */ /* 0x000fe400078e00ff */
[----:B------:R-:W-:-:S06]  /*1ec0*/  VIADD R31, R21, 0x7fe00000 ;  /* 0x7fe00000151f7836 */ /* 0x000fcc0000000000 */
[----:B------:R-:W-:-:S10]  /*1ed0*/  DMUL R36, R24, R30 ;  /* 0x0000001e18247228 */ /* 0x000fd40000000000 */
[----:B------:R-:W-:-:S13]  /*1ee0*/  FSETP.GTU.AND P0, PT, |R37|, 1.469367938527859385e-39, PT ;  /* 0x001000002500780b */ /* 0x000fda0003f0c200 */
[----:B------:R-:W-:Y:S05]  /*1ef0*/  @P0 BRA `(.L_x_92) ;  /* 0x0000000000a00947 */ /* 0x000fea0003800000 */
[----:B------:R-:W-:-:S06]  /*1f00*/  DFMA R16, R24, -R16, R22 ;  /* 0x800000101810722b */ /* 0x000fcc0000000016 */
[----:B------:R-:W-:-:S04]  /*1f10*/  IMAD.MOV.U32 R16, RZ, RZ, RZ ;  /* 0x000000ffff107224 */ /* 0x000fc800078e00ff */
[C---:B------:R-:W-:Y:S02]  /*1f20*/  FSETP.NEU.AND P0, PT, R17.reuse, RZ, PT ;  /* 0x000000ff1100720b */ /* 0x040fe40003f0d000 */
[----:B------:R-:W-:-:S04]  /*1f30*/  LOP3.LUT R18, R17, 0x80000000, R19, 0x48, !PT ;  /* 0x8000000011127812 */ /* 0x000fc800078e4813 */
[----:B------:R-:W-:-:S07]  /*1f40*/  LOP3.LUT R17, R18, R31, RZ, 0xfc, !PT ;  /* 0x0000001f12117212 */ /* 0x000fce00078efcff */
[----:B------:R-:W-:Y:S05]  /*1f50*/  @!P0 BRA `(.L_x_92) ;  /* 0x0000000000888947 */ /* 0x000fea0003800000 */
[----:B------:R-:W-:Y:S01]  /*1f60*/  IMAD.MOV R23, RZ, RZ, -R21 ;  /* 0x000000ffff177224 */ /* 0x000fe200078e0a15 */
[----:B------:R-:W-:Y:S01]  /*1f70*/  DMUL.RP R16, R24, R16 ;  /* 0x0000001018107228 */ /* 0x000fe20000008000 */
[----:B------:R-:W-:Y:S01]  /*1f80*/  IMAD.MOV.U32 R22, RZ, RZ, RZ ;  /* 0x000000ffff167224 */ /* 0x000fe200078e00ff */
[----:B------:R-:W-:-:S05]  /*1f90*/  IADD3 R21, PT, PT, -R21, -0x43300000, RZ ;  /* 0xbcd0000015157810 */ /* 0x000fca0007ffe1ff */
[----:B------:R-:W-:-:S03]  /*1fa0*/  DFMA R22, R36, -R22, R24 ;  /* 0x800000162416722b */ /* 0x000fc60000000018 */
[----:B------:R-:W-:-:S07]  /*1fb0*/  LOP3.LUT R18, R17, R18, RZ, 0x3c, !PT ;  /* 0x0000001211127212 */ /* 0x000fce00078e3cff */
[----:B------:R-:W-:-:S04]  /*1fc0*/  FSETP.NEU.AND P0, PT, |R23|, R21, PT ;  /* 0x000000151700720b */ /* 0x000fc80003f0d200 */
[----:B------:R-:W-:Y:S02]  /*1fd0*/  FSEL R16, R16, R36, !P0 ;  /* 0x0000002410107208 */ /* 0x000fe40004000000 */
[----:B------:R-:W-:-:S03]  /*1fe0*/  FSEL R37, R18, R37, !P0 ;  /* 0x0000002512257208 */ /* 0x000fc60004000000 */
[----:B------:R-:W-:Y:S01]  /*1ff0*/  IMAD.MOV.U32 R36, RZ, RZ, R16 ;  /* 0x000000ffff247224 */ /* 0x000fe200078e0010 */
[----:B------:R-:W-:Y:S06]  /*2000*/  BRA `(.L_x_92) ;  /* 0x00000000005c7947 */ /* 0x000fec0003800000 */
.L_x_91:
[----:B------:R-:W-:-:S14]  /*2010*/  DSETP.NAN.AND P0, PT, R20, R20, PT ;  /* 0x000000141400722a */ /* 0x000fdc0003f08000 */
[----:B------:R-:W-:Y:S05]  /*2020*/  @P0 BRA `(.L_x_93) ;  /* 0x0000000000480947 */ /* 0x000fea0003800000 */
[----:B------:R-:W-:-:S14]  /*2030*/  DSETP.NAN.AND P0, PT, R18, R18, PT ;  /* 0x000000121200722a */ /* 0x000fdc0003f08000 */
[----:B------:R-:W-:Y:S05]  /*2040*/  @P0 BRA `(.L_x_94) ;  /* 0x0000000000300947 */ /* 0x000fea0003800000 */
[----:B------:R-:W-:Y:S01]  /*2050*/  ISETP.NE.AND P0, PT, R31, R32, PT ;  /* 0x000000201f00720c */ /* 0x000fe20003f05270 */
[----:B------:R-:W-:Y:S02]  /*2060*/  IMAD.MOV.U32 R36, RZ, RZ, 0x0 ;  /* 0x00000000ff247424 */ /* 0x000fe400078e00ff */
[----:B------:R-:W-:-:S10]  /*2070*/  IMAD.MOV.U32 R37, RZ, RZ, -0x80000 ;  /* 0xfff80000ff257424 */ /* 0x000fd400078e00ff */
[----:B------:R-:W-:Y:S05]  /*2080*/  @!P0 BRA `(.L_x_92) ;  /* 0x00000000003c8947 */ /* 0x000fea0003800000 */
[----:B------:R-:W-:Y:S02]  /*2090*/  ISETP.NE.AND P0, PT, R31, 0x7ff00000, PT ;  /* 0x7ff000001f00780c */ /* 0x000fe40003f05270 */
[----:B------:R-:W-:Y:S02]  /*20a0*/  LOP3.LUT R37, R21, 0x80000000, R19, 0x48, !PT ;  /* 0x8000000015257812 */ /* 0x000fe400078e4813 */
[----:B------:R-:W-:-:S13]  /*20b0*/  ISETP.EQ.OR P0, PT, R32, RZ, !P0 ;  /* 0x000000ff2000720c */ /* 0x000fda0004702670 */
[----:B------:R-:W-:Y:S01]  /*20c0*/  @P0 LOP3.LUT R5, R37, 0x7ff00000, RZ, 0xfc, !PT ;  /* 0x7ff0000025050812 */ /* 0x000fe200078efcff */
[----:B------:R-:W-:Y:S01]  /*20d0*/  @!P0 IMAD.MOV.U32 R36, RZ, RZ, RZ ;  /* 0x000000ffff248224 */ /* 0x000fe200078e00ff */
[----:B------:R-:W-:-:S03]  /*20e0*/  @P0 MOV R36, RZ ;  /* 0x000000ff00240202 */ /* 0x000fc60000000f00 */
[----:B------:R-:W-:Y:S01]  /*20f0*/  @P0 IMAD.MOV.U32 R37, RZ, RZ, R5 ;  /* 0x000000ffff250224 */ /* 0x000fe200078e0005 */
[----:B------:R-:W-:Y:S06]  /*2100*/  BRA `(.L_x_92) ;  /* 0x00000000001c7947 */ /* 0x000fec0003800000 */
.L_x_94:
[----:B------:R-:W-:Y:S01]  /*2110*/  LOP3.LUT R5, R19, 0x80000, RZ, 0xfc, !PT ;  /* 0x0008000013057812 */ /* 0x000fe200078efcff */
[----:B------:R-:W-:-:S04]  /*2120*/  IMAD.MOV.U32 R36, RZ, RZ, R18 ;  /* 0x000000ffff247224 */ /* 0x000fc800078e0012 */
[----:B------:R-:W-:Y:S01]  /*2130*/  IMAD.MOV.U32 R37, RZ, RZ, R5 ;  /* 0x000000ffff257224 */ /* 0x000fe200078e0005 */
[----:B------:R-:W-:Y:S06]  /*2140*/  BRA `(.L_x_92) ;  /* 0x00000000000c7947 */ /* 0x000fec0003800000 */
.L_x_93:
[----:B------:R-:W-:Y:S01]  /*2150*/  LOP3.LUT R5, R21, 0x80000, RZ, 0xfc, !PT ;  /* 0x0008000015057812 */ /* 0x000fe200078efcff */
[----:B------:R-:W-:-:S04]  /*2160*/  IMAD.MOV.U32 R36, RZ, RZ, R20 ;  /* 0x000000ffff247224 */ /* 0x000fc800078e0014 */
[----:B------:R-:W-:-:S07]  /*2170*/  IMAD.MOV.U32 R37, RZ, RZ, R5 ;  /* 0x000000ffff257224 */ /* 0x000fce00078e0005 */
.L_x_92:
[----:B------:R-:W-:Y:S05]  /*2180*/  BSYNC.RECONVERGENT B1 ;  /* 0x0000000000017941 */ /* 0x000fea0003800200 */
.L_x_90:
[----:B------:R-:W-:Y:S02]  /*2190*/  IMAD.MOV.U32 R18, RZ, RZ, R0 ;  /* 0x000000ffff127224 */ /* 0x000fe400078e0000 */
[----:B------:R-:W-:Y:S02]  /*21a0*/  IMAD.MOV.U32 R19, RZ, RZ, 0x0 ;  /* 0x00000000ff137424 */ /* 0x000fe400078e00ff */
[----:B------:R-:W-:Y:S02]  /*21b0*/  IMAD.MOV.U32 R16, RZ, RZ, R36 ;  /* 0x000000ffff107224 */ /* 0x000fe400078e0024 */
[----:B------:R-:W-:Y:S01]  /*21c0*/  IMAD.MOV.U32 R17, RZ, RZ, R37 ;  /* 0x000000ffff117224 */ /* 0x000fe200078e0025 */
[----:B------:R-:W-:Y:S06]  /*21d0*/  RET.REL.NODEC R18 `(pvi_apply_batch_direct_f32) ;  /* 0xffffffdc12887950 */ /* 0x000fec0003c3ffff */
.L_x_95:
        /* <DEDUP_REMOVED lines=10> */
.L_x_161:


//--------------------- .text.pvi_apply_scale_batch_f32 --------------------------
	.section	.text.pvi_apply_scale_batch_f32,"ax",@progbits
	.align	128
        .global         pvi_apply_scale_batch_f32
        .type           pvi_apply_scale_batch_f32,@function
        .size           pvi_apply_scale_batch_f32,(.L_x_166 - pvi_apply_scale_batch_f32)
        .other          pvi_apply_scale_batch_f32,@"STO_CUDA_ENTRY STV_DEFAULT"
pvi_apply_scale_batch_f32:
.text.pvi_apply_scale_batch_f32:
[----:B------:R-:W-:Y:S01]  /*0000*/  LDC R1, c[0x0][0x37c] ;  /* 0x0000df00ff017b82 */ /* 0x000fe20000000800 */
[----:B------:R-:W0:Y:S07]  /*0010*/  S2R R0, SR_TID.Y ;  /* 0x0000000000007919 */ /* 0x000e2e0000002200 */
[----:B------:R-:W1:Y:S01]  /*0020*/  LDC R4, c[0x0][0x360] ;  /* 0x0000d800ff047b82 */ /* 0x000e620000000800 */
[----:B------:R-:W2:Y:S01]  /*0030*/  LDCU UR7, c[0x0][0x388] ;  /* 0x00007100ff0777ac */ /* 0x000ea20008000800 */
[----:B------:R-:W1:Y:S06]  /*0040*/  S2R R5, SR_TID.X ;  /* 0x0000000000057919 */ /* 0x000e6c0000002100 */
[----:B------:R-:W0:Y:S08]  /*0050*/  S2UR UR5, SR_CTAID.Y ;  /* 0x00000000000579c3 */ /* 0x000e300000002600 */
[----:B------:R-:W0:Y:S08]  /*0060*/  LDC R9, c[0x0][0x364] ;  /* 0x0000d900ff097b82 */ /* 0x000e300000000800 */
[----:B------:R-:W1:Y:S08]  /*0070*/  S2UR UR4, SR_CTAID.X ;  /* 0x00000000000479c3 */ /* 0x000e700000002500 */
[----:B------:R-:W3:Y:S01]  /*0080*/  LDC R2, c[0x0][0x398] ;  /* 0x0000e600ff027b82 */ /* 0x000ee20000000800 */
[----:B0-----:R-:W-:-:S02]  /*0090*/  IMAD R9, R9, UR5, R0 ;  /* 0x0000000509097c24 */ /* 0x001fc4000f8e0200 */
[----:B-1----:R-:W-:-:S03]  /*00a0*/  IMAD R4, R4, UR4, R5 ;  /* 0x0000000404047c24 */ /* 0x002fc6000f8e0205 */
[----:B---3--:R-:W-:-:S04]  /*00b0*/  ISETP.GE.AND P0, PT, R9, R2, PT ;  /* 0x000000020900720c */ /* 0x008fc80003f06270 */
[----:B--2---:R-:W-:-:S04]  /*00c0*/  ISETP.GE.OR P0, PT, R4, UR7, P0 ;  /* 0x0000000704007c0c */ /* 0x004fc80008706670 */
[----:B------:R-:W-:-:S13]  /*00d0*/  ISETP.LT.OR P0, PT, R2, 0x1, P0 ;  /* 0x000000010200780c */ /* 0x000fda0000701670 */
[----:B------:R-:W-:Y:S05]  /*00e0*/  @P0 EXIT ;  /* 0x000000000000094d */ /* 0x000fea0003800000 */
[----:B------:R-:W0:Y:S01]  /*00f0*/  LDCU UR8, c[0x0][0x38c] ;  /* 0x00007180ff0877ac */ /* 0x000e220008000800 */
[--C-:B------:R-:W-:Y:S01]  /*0100*/  SHF.R.S32.HI R5, RZ, 0x1f, R4.reuse ;  /* 0x0000001fff057819 */ /* 0x100fe20000011404 */
[----:B------:R-:W-:Y:S01]  /*0110*/  USHF.R.S32.HI UR6, URZ, 0x1f, UR7 ;  /* 0x0000001fff067899 */ /* 0x000fe20008011407 */
[----:B------:R-:W1:Y:S01]  /*0120*/  LDCU.64 UR4, c[0x0][0x358] ;  /* 0x00006b00ff0477ac */ /* 0x000e620008000a00 */
[----:B------:R-:W-:-:S04]  /*0130*/  IMAD.WIDE.U32 R2, R9, UR7, R4 ;  /* 0x0000000709027c25 */ /* 0x000fc8000f8e0004 */
[----:B------:R-:W-:-:S04]  /*0140*/  IMAD R13, R9, UR6, RZ ;  /* 0x00000006090d7c24 */ /* 0x000fc8000f8e02ff */
[----:B------:R-:W-:Y:S01]  /*0150*/  IMAD.IADD R13, R3, 0x1, R13 ;  /* 0x00000001030d7824 */ /* 0x000fe200078e020d */
[----:B0-----:R-:W-:-:S13]  /*0160*/  ISETP.GE.AND P0, PT, R4, UR8, PT ;  /* 0x0000000804007c0c */ /* 0x001fda000bf06270 */
[----:B------:R-:W0:Y:S01]  /*0170*/  @!P0 LDC.64 R6, c[0x0][0x3a0] ;  /* 0x0000e800ff068b82 */ /* 0x000e220000000a00 */
[----:B------:R-:W-:Y:S01]  /*0180*/  @!P0 IMAD.MOV.U32 R11, RZ, RZ, 0x7fc00000 ;  /* 0x7fc00000ff0b8424 */ /* 0x000fe200078e00ff */
[----:B0-----:R-:W-:-:S04]  /*0190*/  @!P0 LEA R6, P1, R2, R6, 0x2 ;  /* 0x0000000602068211 */ /* 0x001fc800078210ff */
[----:B------:R-:W-:-:S05]  /*01a0*/  @!P0 LEA.HI.X R7, R2, R7, R13, 0x2, P1 ;  /* 0x0000000702078211 */ /* 0x000fca00008f140d */
[----:B-1----:R0:W-:Y:S01]  /*01b0*/  @!P0 STG.E desc[UR4][R6.64], R11 ;  /* 0x0000000b06008986 */ /* 0x0021e2000c101904 */
[----:B------:R-:W-:Y:S05]  /*01c0*/  @!P0 EXIT ;  /* 0x000000000000894d */ /* 0x000fea0003800000 */
[----:B------:R-:W0:Y:S02]  /*01d0*/  LDCU.64 UR6, c[0x0][0x390] ;  /* 0x00007200ff0677ac */ /* 0x000e240008000a00 */
[----:B0-----:R-:W-:-:S04]  /*01e0*/  LEA R6, P0, R9, UR6, 0x2 ;  /* 0x0000000609067c11 */ /* 0x001fc8000f8010ff */
[----:B------:R-:W-:-:S05]  /*01f0*/  LEA.HI.X R7, R9, UR7, RZ, 0x2, P0 ;  /* 0x0000000709077c11 */ /* 0x000fca00080f14ff */
[----:B------:R-:W2:Y:S01]  /*0200*/  LDG.E.CONSTANT R11, desc[UR4][R6.64] ;  /* 0x00000004060b7981 */ /* 0x000ea2000c1e9900 */
[----:B------:R-:W-:-:S13]  /*0210*/  ISETP.NE.AND P0, PT, R4, UR8, PT ;  /* 0x0000000804007c0c */ /* 0x000fda000bf05270 */
[----:B------:R-:W0:Y:S02]  /*0220*/  @!P0 LDC.64 R8, c[0x0][0x3a0] ;  /* 0x0000e800ff088b82 */ /* 0x000e240000000a00 */
[----:B0-----:R-:W-:-:S04]  /*0230*/  @!P0 LEA R8, P1, R2, R8, 0x2 ;  /* 0x0000000802088211 */ /* 0x001fc800078210ff */
[----:B------:R-:W-:-:S05]  /*0240*/  @!P0 LEA.HI.X R9, R2, R9, R13, 0x2, P1 ;  /* 0x0000000902098211 */ /* 0x000fca00008f140d */
[----:B--2---:R0:W-:Y:S01]  /*0250*/  @!P0 STG.E desc[UR4][R8.64], R11 ;  /* 0x0000000b08008986 */ /* 0x0041e2000c101904 */
[----:B------:R-:W-:Y:S05]  /*0260*/  @!P0 EXIT ;  /* 0x000000000000894d */ /* 0x000fea0003800000 */
[----:B------:R-:W1:Y:S02]  /*0270*/  LDCU.64 UR6, c[0x0][0x380] ;  /* 0x00007000ff0677ac */ /* 0x000e640008000a00 */
[----:B-1----:R-:W-:-:S04]  /*0280*/  LEA R6, P0, R4, UR6, 0x2 ;  /* 0x0000000604067c11 */ /* 0x002fc8000f8010ff */
[----:B------:R-:W-:-:S05]  /*0290*/  LEA.HI.X R7, R4, UR7, R5, 0x2, P0 ;  /* 0x0000000704077c11 */ /* 0x000fca00080f1405 */
[----:B------:R-:W2:Y:S02]  /*02a0*/  LDG.E.CONSTANT R6, desc[UR4][R6.64] ;  /* 0x0000000406067981 */ /* 0x000ea4000c1e9900 */
[----:B--2---:R-:W-:-:S13]  /*02b0*/  FSETP.NE.AND P0, PT, |R6|, +INF , PT ;  /* 0x7f8000000600780b */ /* 0x004fda0003f05200 */
[----:B------:R-:W1:Y:S01]  /*02c0*/  @!P0 LDC.64 R4, c[0x0][0x3a0] ;  /* 0x0000e800ff048b82 */ /* 0x000e620000000a00 */
[----:B0-----:R-:W-:Y:S01]  /*02d0*/  @!P0 IMAD.MOV.U32 R9, RZ, RZ, 0x7fc00000 ;  /* 0x7fc00000ff098424 */ /* 0x001fe200078e00ff */
[----:B-1----:R-:W-:-:S04]  /*02e0*/  @!P0 LEA R4, P1, R2, R4, 0x2 ;  /* 0x0000000402048211 */ /* 0x002fc800078210ff */
[----:B------:R-:W-:-:S05]  /*02f0*/  @!P0 LEA.HI.X R5, R2, R5, R13, 0x2, P1 ;  /* 0x0000000502058211 */ /* 0x000fca00008f140d */
[----:B------:R0:W-:Y:S01]  /*0300*/  @!P0 STG.E desc[UR4][R4.64], R9 ;  /* 0x0000000904008986 */ /* 0x0001e2000c101904 */
[----:B------:R-:W-:Y:S05]  /*0310*/  @!P0 EXIT ;  /* 0x000000000000894d */ /* 0x000fea0003800000 */
[----:B------:R-:W0:Y:S01]  /*0320*/  LDCU.64 UR6, c[0x0][0x3a0] ;  /* 0x00007400ff0677ac */ /* 0x000e220008000a00 */
[----:B------:R-:W-:Y:S01]  /*0330*/  FMUL R11, R11, R6 ;  /* 0x000000060b0b7220 */ /* 0x000fe20000400000 */
[----:B0-----:R-:W-:-:S04]  /*0340*/  LEA R4, P0, R2, UR6, 0x2 ;  /* 0x0000000602047c11 */ /* 0x001fc8000f8010ff */
[----:B------:R-:W-:-:S05]  /*0350*/  LEA.HI.X R5, R2, UR7, R13, 0x2, P0 ;  /* 0x0000000702057c11 */ /* 0x000fca00080f140d */
[----:B------:R-:W-:Y:S01]  /*0360*/  STG.E desc[UR4][R4.64], R11 ;  /* 0x0000000b04007986 */ /* 0x000fe2000c101904 */
[----:B------:R-:W-:Y:S05]  /*0370*/  EXIT ;  /* 0x000000000000794d */ /* 0x000fea0003800000 */
.L_x_96:
        /* <DEDUP_REMOVED lines=16> */
.L_x_166:


//--------------------- .text.pvi_build_scale_warp16_f32 --------------------------
	.section	.text.pvi_build_scale_warp16_f32,"ax",@progbits
	.align	128
        .global         pvi_build_scale_warp16_f32
        .type           pvi_build_scale_warp16_f32,@function
        .size           pvi_build_scale_warp16_f32,(.L_x_162 - pvi_build_scale_warp16_f32)
        .other          pvi_build_scale_warp16_f32,@"STO_CUDA_ENTRY STV_DEFAULT"
pvi_build_scale_warp16_f32:
.text.pvi_build_scale_warp16_f32:
[----:B------:R-:W-:Y:S01]  /*0000*/  LDC R1, c[0x0][0x37c] ;  /* 0x0000df00ff017b82 */ /* 0x000fe20000000800 */
[----:B------:R-:W0:Y:S07]  /*0010*/  S2R R2, SR_CTAID.X ;  /* 0x0000000000027919 */ /* 0x000e2e0000002500 */
[----:B------:R-:W1:Y:S02]  /*0020*/  LDC R0, c[0x0][0x390] ;  /* 0x0000e400ff007b82 */ /* 0x000e640000000800 */
[----:B-1----:R-:W-:-:S04]  /*0030*/  ISETP.GE.AND P0, PT, R0, 0x1, PT ;  /* 0x000000010000780c */ /* 0x002fc80003f06270 */
[----:B0-----:R-:W-:-:S13]  /*0040*/  ISETP.NE.OR P0, PT, R2, RZ, !P0 ;  /* 0x000000ff0200720c */ /* 0x001fda0004705670 */
[----:B------:R-:W-:Y:S05]  /*0050*/  @P0 EXIT ;  /* 0x000000000000094d */ /* 0x000fea0003800000 */
[----:B------:R-:W0:Y:S02]  /*0060*/  S2R R9, SR_TID.X ;  /* 0x0000000000097919 */ /* 0x000e240000002100 */
[----:B0-----:R-:W-:-:S13]  /*0070*/  ISETP.GT.U32.AND P0, PT, R9, 0xf, PT ;  /* 0x0000000f0900780c */ /* 0x001fda0003f04070 */
[----:B------:R-:W-:Y:S05]  /*0080*/  @P0 EXIT ;  /* 0x000000000000094d */ /* 0x000fea0003800000 */
[----:B------:R-:W0:Y:S01]  /*0090*/  LDCU UR6, c[0x0][0x394] ;  /* 0x00007280ff0677ac */ /* 0x000e220008000800 */
[----:B------:R-:W-:Y:S01]  /*00a0*/  LOP3.LUT R5, R9, 0x1f, RZ, 0xc0, !PT ;  /* 0x0000001f09057812 */ /* 0x000fe200078ec0ff */
[----:B------:R-:W-:Y:S01]  /*00b0*/  BSSY.RECONVERGENT B0, `(.L_x_97) ;  /* 0x000005c000007945 */ /* 0x000fe20003800200 */
[----:B------:R-:W1:Y:S02]  /*00c0*/  LDCU.64 UR4, c[0x0][0x358] ;  /* 0x00006b00ff0477ac */ /* 0x000e640008000a00 */
[----:B------:R-:W-:-:S04]  /*00d0*/  ISETP.GE.U32.AND P0, PT, R5, R0, PT ;  /* 0x000000000500720c */ /* 0x000fc80003f06070 */
[----:B0-----:R-:W-:Y:S02]  /*00e0*/  ISETP.GE.OR P0, PT, R5, UR6, P0 ;  /* 0x0000000605007c0c */ /* 0x001fe40008706670 */
[----:B------:R-:W-:-:S11]  /*00f0*/  VIMNMX R4, PT, PT, RZ, UR6, !PT ;  /* 0x00000006ff047c48 */ /* 0x000fd6000ffe0100 */
[----:B-1----:R-:W-:Y:S05]  /*0100*/  @P0 BRA `(.L_x_98) ;  /* 0x0000000400580947 */ /* 0x002fea0003800000 */
[----:B------:R-:W-:Y:S01]  /*0110*/  VIMNMX.U32 R2, PT, PT, R0, UR6, PT ;  /* 0x0000000600027c48 */ /* 0x000fe2000bfe0000 */
[----:B------:R-:W-:Y:S01]  /*0120*/  BSSY.RECONVERGENT B1, `(.L_x_99) ;  /* 0x000002a000017945 */ /* 0x000fe20003800200 */
[----:B------:R-:W-:Y:S01]  /*0130*/  LOP3.LUT R3, RZ, R9, RZ, 0x33, !PT ;  /* 0x00000009ff037212 */ /* 0x000fe200078e33ff */
[----:B------:R-:W-:Y:S01]  /*0140*/  IMAD.MOV.U32 R7, RZ, RZ, R5 ;  /* 0x000000ffff077224 */ /* 0x000fe200078e0005 */
[----:B------:R-:W-:-:S05]  /*0150*/  VIADDMNMX.U32 R2, R5, 0x10, R2, !PT ;  /* 0x0000001005027846 */ /* 0x000fca0007800002 */
[----:B------:R-:W-:-:S05]  /*0160*/  IMAD.IADD R2, R2, 0x1, R3 ;  /* 0x0000000102027824 */ /* 0x000fca00078e0203 */
[C---:B------:R-:W-:Y:S02]  /*0170*/  ISETP.GE.U32.AND P1, PT, R2.reuse, 0xf0, PT ;  /* 0x000000f00200780c */ /* 0x040fe40003f26070 */
[----:B------:R-:W-:-:S04]  /*0180*/  LEA.HI R6, R2, 0x1, RZ, 0x1c ;  /* 0x0000000102067811 */ /* 0x000fc800078fe0ff */
[----:B------:R-:W-:-:S04]  /*0190*/  LOP3.LUT R12, R6, 0xf, RZ, 0xc0, !PT ;  /* 0x0000000f060c7812 */ /* 0x000fc800078ec0ff */
[----:B------:R-:W-:-:S03]  /*01a0*/  ISETP.NE.AND P0, PT, R12, RZ, PT ;  /* 0x000000ff0c00720c */ /* 0x000fc60003f05270 */
[----:B------:R-:W-:Y:S10]  /*01b0*/  @!P1 BRA `(.L_x_100) ;  /* 0x0000000000809947 */ /* 0x000ff40003800000 */
[----:B------:R-:W0:Y:S01]  /*01c0*/  LDC.64 R2, c[0x0][0x398] ;  /* 0x0000e600ff027b82 */ /* 0x000e220000000a00 */
[----:B------:R-:W-:Y:S02]  /*01d0*/  IMAD.MOV.U32 R7, RZ, RZ, R5 ;  /* 0x000000ffff077224 */ /* 0x000fe400078e0005 */
[----:B------:R-:W-:Y:S02]  /*01e0*/  IMAD.MOV.U32 R13, RZ, RZ, 0x7fc00000 ;  /* 0x7fc00000ff0d7424 */ /* 0x000fe400078e00ff */
[----:B0-----:R-:W-:-:S03]  /*01f0*/  IMAD.WIDE.U32 R2, R5, 0x4, R2 ;  /* 0x0000000405027825 */ /* 0x001fc600078e0002 */
[----:B------:R-:W-:Y:S02]  /*0200*/  IADD3 R10, P1, PT, R2, 0x200, RZ ;  /* 0x00000200020a7810 */ /* 0x000fe40007f3e0ff */
[----:B------:R-:W-:-:S03]  /*0210*/  LOP3.LUT R2, R6, 0x1ffffff0, RZ, 0xc0, !PT ;  /* 0x1ffffff006027812 */ /* 0x000fc600078ec0ff */
[----:B------:R-:W-:Y:S02]  /*0220*/  IMAD.X R11, RZ, RZ, R3, P1 ;  /* 0x000000ffff0b7224 */ /* 0x000fe400008e0603 */
[----:B------:R-:W-:-:S07]  /*0230*/  IMAD.MOV R8, RZ, RZ, -R2 ;  /* 0x000000ffff087224 */ /* 0x000fce00078e0a02 */
.L_x_101:
[----:B0-----:R-:W-:Y:S02]  /*0240*/  IMAD.MOV.U32 R2, RZ, RZ, R10 ;  /* 0x000000ffff027224 */ /* 0x001fe400078e000a */
[----:B------:R-:W-:Y:S02]  /*0250*/  IMAD.MOV.U32 R3, RZ, RZ, R11 ;  /* 0x000000ffff037224 */ /* 0x000fe400078e000b */
[----:B------:R-:W-:Y:S01]  /*0260*/  VIADD R8, R8, 0x10 ;  /* 0x0000001008087836 */ /* 0x000fe20000000000 */
[----:B------:R-:W-:Y:S01]  /*0270*/  IADD3 R10, P2, PT, R2, 0x400, RZ ;  /* 0x00000400020a7810 */ /* 0x000fe20007f5e0ff */
[----:B------:R-:W-:Y:S01]  /*0280*/  VIADD R7, R7, 0x100 ;  /* 0x0000010007077836 */ /* 0x000fe20000000000 */
        /* <DEDUP_REMOVED lines=19> */
.L_x_100:
[----:B------:R-:W-:Y:S05]  /*03c0*/  BSYNC.RECONVERGENT B1 ;  /* 0x0000000000017941 */ /* 0x000fea0003800200 */
.L_x_99:
[----:B------:R-:W-:Y:S05]  /*03d0*/  @!P0 BRA `(.L_x_98) ;  /* 0x0000000000a48947 */ /* 0x000fea0003800000 */
[----:B------:R-:W-:Y:S01]  /*03e0*/  ISETP.GE.U32.AND P0, PT, R12, 0x8, PT ;  /* 0x000000080c00780c */ /* 0x000fe20003f06070 */
[----:B------:R-:W-:Y:S01]  /*03f0*/  BSSY.RECONVERGENT B1, `(.L_x_102) ;  /* 0x0000010000017945 */ /* 0x000fe20003800200 */
[----:B------:R-:W-:-:S04]  /*0400*/  LOP3.LUT R8, R6, 0x7, RZ, 0xc0, !PT ;  /* 0x0000000706087812 */ /* 0x000fc800078ec0ff */
[----:B------:R-:W-:-:S07]  /*0410*/  ISETP.NE.AND P1, PT, R8, RZ, PT ;  /* 0x000000ff0800720c */ /* 0x000fce0003f25270 */
[----:B------:R-:W-:Y:S06]  /*0420*/  @!P0 BRA `(.L_x_103) ;  /* 0x0000000000308947 */ /* 0x000fec0003800000 */
[----:B0-----:R-:W0:Y:S01]  /*0430*/  LDC.64 R2, c[0x0][0x398] ;  /* 0x0000e600ff027b82 */ /* 0x001e220000000a00 */
[----:B------:R-:W-:Y:S02]  /*0440*/  IMAD.MOV.U32 R11, RZ, RZ, 0x7fc00000 ;  /* 0x7fc00000ff0b7424 */ /* 0x000fe400078e00ff */
[----:B0-----:R-:W-:-:S04]  /*0450*/  IMAD.WIDE.U32 R2, R7, 0x4, R2 ;  /* 0x0000000407027825 */ /* 0x001fc800078e0002 */
[----:B------:R-:W-:Y:S01]  /*0460*/  VIADD R7, R7, 0x80 ;  /* 0x0000008007077836 */ /* 0x000fe20000000000 */
[----:B------:R1:W-:Y:S04]  /*0470*/  STG.E desc[UR4][R2.64], R11 ;  /* 0x0000000b02007986 */ /* 0x0003e8000c101904 */
[----:B------:R1:W-:Y:S04]  /*0480*/  STG.E desc[UR4][R2.64+0x40], R11 ;  /* 0x0000400b02007986 */ /* 0x0003e8000c101904 */
[----:B------:R1:W-:Y:S04]  /*0490*/  STG.E desc[UR4][R2.64+0x80], R11 ;  /* 0x0000800b02007986 */ /* 0x0003e8000c101904 */
[----:B------:R1:W-:Y:S04]  /*04a0*/  STG.E desc[UR4][R2.64+0xc0], R11 ;  /* 0x0000c00b02007986 */ /* 0x0003e8000c101904 */
[----:B------:R1:W-:Y:S04]  /*04b0*/  STG.E desc[UR4][R2.64+0x100], R11 ;  /* 0x0001000b02007986 */ /* 0x0003e8000c101904 */
[----:B------:R1:W-:Y:S04]  /*04c0*/  STG.E desc[UR4][R2.64+0x140], R11 ;  /* 0x0001400b02007986 */ /* 0x0003e8000c101904 */
[----:B------:R1:W-:Y:S04]  /*04d0*/  STG.E desc[UR4][R2.64+0x180], R11 ;  /* 0x0001800b02007986 */ /* 0x0003e8000c101904 */
[----:B------:R1:W-:Y:S02]  /*04e0*/  STG.E desc[UR4][R2.64+0x1c0], R11 ;  /* 0x0001c00b02007986 */ /* 0x0003e4000c101904 */
.L_x_103:
[----:B------:R-:W-:Y:S05]  /*04f0*/  BSYNC.RECONVERGENT B1 ;  /* 0x0000000000017941 */ /* 0x000fea0003800200 */
.L_x_102:
[----:B------:R-:W-:Y:S05]  /*0500*/  @!P1 BRA `(.L_x_98) ;  /* 0x0000000000589947 */ /* 0x000fea0003800000 */
[----:B------:R-:W-:Y:S02]  /*0510*/  ISETP.GE.U32.AND P0, PT, R8, 0x4, PT ;  /* 0x000000040800780c */ /* 0x000fe40003f06070 */
[----:B------:R-:W-:-:S04]  /*0520*/  LOP3.LUT R6, R6, 0x3, RZ, 0xc0, !PT ;  /* 0x0000000306067812 */ /* 0x000fc800078ec0ff */
[----:B------:R-:W-:-:S07]  /*0530*/  ISETP.NE.AND P1, PT, R6, RZ, PT ;  /* 0x000000ff0600720c */ /* 0x000fce0003f25270 */
[----:B01----:R-:W0:Y:S01]  /*0540*/  @P0 LDC.64 R2, c[0x0][0x398] ;  /* 0x0000e600ff020b82 */ /* 0x003e220000000a00 */
[----:B------:R-:W-:Y:S02]  /*0550*/  @P0 IMAD.MOV.U32 R11, RZ, RZ, 0x7fc00000 ;  /* 0x7fc00000ff0b0424 */ /* 0x000fe400078e00ff */
[----:B0-----:R-:W-:-:S04]  /*0560*/  @P0 IMAD.WIDE.U32 R2, R7, 0x4, R2 ;  /* 0x0000000407020825 */ /* 0x001fc800078e0002 */
[----:B------:R-:W-:Y:S01]  /*0570*/  @P0 VIADD R7, R7, 0x40 ;  /* 0x0000004007070836 */ /* 0x000fe20000000000 */
[----:B------:R2:W-:Y:S04]  /*0580*/  @P0 STG.E desc[UR4][R2.64], R11 ;  /* 0x0000000b02000986 */ /* 0x0005e8000c101904 */
[----:B------:R2:W-:Y:S04]  /*0590*/  @P0 STG.E desc[UR4][R2.64+0x40], R11 ;  /* 0x0000400b02000986 */ /* 0x0005e8000c101904 */
[----:B------:R2:W-:Y:S04]  /*05a0*/  @P0 STG.E desc[UR4][R2.64+0x80], R11 ;  /* 0x0000800b02000986 */ /* 0x0005e8000c101904 */
[----:B------:R2:W-:Y:S01]  /*05b0*/  @P0 STG.E desc[UR4][R2.64+0xc0], R11 ;  /* 0x0000c00b02000986 */ /* 0x0005e2000c101904 */
[----:B------:R-:W-:Y:S05]  /*05c0*/  @!P1 BRA `(.L_x_98) ;  /* 0x0000000000289947 */ /* 0x000fea0003800000 */
[----:B--2---:R-:W0:Y:S01]  /*05d0*/  LDC.64 R2, c[0x0][0x398] ;  /* 0x0000e600ff027b82 */ /* 0x004e220000000a00 */
[----:B------:R-:W-:Y:S02]  /*05e0*/  IMAD.MOV R6, RZ, RZ, -R6 ;  /* 0x000000ffff067224 */ /* 0x000fe400078e0a06 */
[----:B0-----:R-:W-:-:S04]  /*05f0*/  IMAD.WIDE.U32 R2, R7, 0x4, R2 ;  /* 0x0000000407027825 */ /* 0x001fc800078e0002 */
[----:B------:R-:W-:-:S07]  /*0600*/  IMAD.MOV.U32 R7, RZ, RZ, 0x7fc00000 ;  /* 0x7fc00000ff077424 */ /* 0x000fce00078e00ff */
.L_x_104:
[----:B------:R-:W-:Y:S01]  /*0610*/  VIADD R6, R6, 0x1 ;  /* 0x0000000106067836 */ /* 0x000fe20000000000 */
[----:B------:R0:W-:Y:S04]  /*0620*/  STG.E desc[UR4][R2.64], R7 ;  /* 0x0000000702007986 */ /* 0x0001e8000c101904 */
[----:B------:R-:W-:Y:S02]  /*0630*/  ISETP.NE.AND P0, PT, R6, RZ, PT ;  /* 0x000000ff0600720c */ /* 0x000fe40003f05270 */
[----:B0-----:R-:W-:-:S05]  /*0640*/  IADD3 R2, P1, PT, R2, 0x40, RZ ;  /* 0x0000004002027810 */ /* 0x001fca0007f3e0ff */
[----:B------:R-:W-:-:S06]  /*0650*/  IMAD.X R3, RZ, RZ, R3, P1 ;  /* 0x000000ffff037224 */ /* 0x000fcc00008e0603 */
[----:B------:R-:W-:Y:S05]  /*0660*/  @P0 BRA `(.L_x_104) ;  /* 0xfffffffc00e80947 */ /* 0x000fea000383ffff */
.L_x_98:
[----:B------:R-:W-:Y:S05]  /*0670*/  BSYNC.RECONVERGENT B0 ;  /* 0x0000000000007941 */ /* 0x000fea0003800200 */
.L_x_97:
[----:B------:R-:W-:-:S13]  /*0680*/  ISETP.GE.U32.AND P0, PT, R4, R0, PT ;  /* 0x000000000400720c */ /* 0x000fda0003f06070 */
[----:B------:R-:W-:Y:S05]  /*0690*/  @P0 EXIT ;  /* 0x000000000000094d */ /* 0x000fea0003800000 */
[----:B------:R-:W-:Y:S01]  /*06a0*/  ISETP.NE.AND P0, PT, R5, RZ, PT ;  /* 0x000000ff0500720c */ /* 0x000fe20003f05270 */
[----:B------:R-:W-:-:S05]  /*06b0*/  VIADD R7, R4, 0x1 ;  /* 0x0000000104077836 */ /* 0x000fca0000000000 */
[----:B------:R-:W-:-:S07]  /*06c0*/  ISETP.GE.U32.AND P1, PT, R7, R0, PT ;  /* 0x000000000700720c */ /* 0x000fce0003f26070 */
[----:B012---:R-:W0:Y:S01]  /*06d0*/  @!P0 LDC.64 R2, c[0x0][0x398] ;  /* 0x0000e600ff028b82 */ /* 0x007e220000000a00 */
[----:B------:R-:W-:Y:S02]  /*06e0*/  @!P0 IMAD.MOV.U32 R11, RZ, RZ, 0x3f800000 ;  /* 0x3f800000ff0b8424 */ /* 0x000fe400078e00ff */
[----:B0-----:R-:W-:-:S05]  /*06f0*/  @!P0 IMAD.WIDE.U32 R2, R4, 0x4, R2 ;  /* 0x0000000404028825 */ /* 0x001fca00078e0002 */
[----:B------:R0:W-:Y:S01]  /*0700*/  @!P0 STG.E desc[UR4][R2.64], R11 ;  /* 0x0000000b02008986 */ /* 0x0001e2000c101904 */
[----:B------:R-:W-:Y:S05]  /*0710*/  @P1 EXIT ;  /* 0x000000000000194d */ /* 0x000fea0003800000 */
[----:B0-----:R-:W-:Y:S02]  /*0720*/  VIADD R3, R4, 0x11 ;  /* 0x0000001104037836 */ /* 0x001fe40000000000 */
[----:B------:R-:W-:Y:S02]  /*0730*/  IMAD.MOV.U32 R14, RZ, RZ, R7 ;  /* 0x000000ffff0e7224 */ /* 0x000fe400078e0007 */
[----:B------:R-:W-:Y:S01]  /*0740*/  IMAD.MOV.U32 R10, RZ, RZ, 0x0 ;  /* 0x00000000ff0a7424 */ /* 0x000fe200078e00ff */
[----:B------:R-:W-:-:S04]  /*0750*/  VIMNMX R11, PT, PT, R3, R0, !PT ;  /* 0x00000000030b7248 */ /* 0x000fc80007fe0100 */
[----:B------:R-:W-:Y:S01]  /*0760*/  IADD3 R2, PT, PT, R11, -0x2, -R4 ;  /* 0xfffffffe0b027810 */ /* 0x000fe20007ffe804 */
[----:B------:R-:W-:-:S03]  /*0770*/  IMAD.MOV.U32 R11, RZ, RZ, 0x3ff00000 ;  /* 0x3ff00000ff0b7424 */ /* 0x000fc600078e00ff */
[----:B------:R-:W-:-:S13]  /*0780*/  LOP3.LUT P0, RZ, R2, 0x10, RZ, 0xc0, !PT ;  /* 0x0000001002ff7812 */ /* 0x000fda000780c0ff */
[----:B------:R-:W-:Y:S05]  /*0790*/  @P0 BRA `(.L_x_105) ;  /* 0x0000000400480947 */ /* 0x000fea0003800000 */
[----:B------:R-:W-:Y:S01]  /*07a0*/  IMAD.IADD R6, R5, 0x1, R14 ;  /* 0x0000000105067824 */ /* 0x000fe200078e020e */
[----:B------:R-:W-:Y:S01]  /*07b0*/  BSSY.RECONVERGENT B0, `(.L_x_106) ;  /* 0x000002b000007945 */ /* 0x000fe20003800200 */
[----:B------:R-:W-:Y:S02]  /*07c0*/  IMAD.MOV.U32 R10, RZ, RZ, 0x0 ;  /* 0x00000000ff0a7424 */ /* 0x000fe400078e00ff */
[----:B------:R-:W-:Y:S01]  /*07d0*/  IMAD.MOV.U32 R11, RZ, RZ, 0x3ff00000 ;  /* 0x3ff00000ff0b7424 */ /* 0x000fe200078e00ff */
[----:B------:R-:W-:-:S13]  /*07e0*/  ISETP.GE.U32.AND P0, PT, R6, R0, PT ;  /* 0x000000000600720c */ /* 0x000fda0003f06070 */
[----:B------:R-:W-:Y:S05]  /*07f0*/  @P0 BRA `(.L_x_107) ;  /* 0x0000000000980947 */ /* 0x000fea0003800000 */
[----:B------:R-:W0:Y:S01]  /*0800*/  LDC.64 R12, c[0x0][0x388] ;  /* 0x0000e200ff0c7b82 */ /* 0x000e220000000a00 */
[----:B------:R-:W-:-:S04]  /*0810*/  IMAD.IADD R7, R5, 0x1, R4 ;  /* 0x0000000105077824 */ /* 0x000fc800078e0204 */
[----:B0-----:R-:W-:-:S05]  /*0820*/  IMAD.WIDE.U32 R12, R7, 0x4, R12 ;  /* 0x00000004070c7825 */ /* 0x001fca00078e000c */
[----:B------:R-:W2:Y:S04]  /*0830*/  LDG.E.CONSTANT R0, desc[UR4][R12.64+0x4] ;  /* 0x000004040c007981 */ /* 0x000ea8000c1e9900 */
[----:B------:R-:W2:Y:S02]  /*0840*/  LDG.E.CONSTANT R15, desc[UR4][R12.64] ;  /* 0x000000040c0f7981 */ /* 0x000ea4000c1e9900 */
[----:B--2---:R-:W-:-:S13]  /*0850*/  FSETP.GT.AND P0, PT, R0, R15, PT ;  /* 0x0000000f0000720b */ /* 0x004fda0003f04000 */
[----:B------:R-:W-:Y:S05]  /*0860*/  @!P0 BRA `(.L_x_107) ;  /* 0x00000000007c8947 */ /* 0x000fea0003800000 */
[----:B------:R-:W0:Y:S02]  /*0870*/  LDCU.64 UR6, c[0x0][0x380] ;  /* 0x00007000ff0677ac */ /* 0x000e240008000a00 */
[----:B0-----:R-:W-:-:S04]  /*0880*/  LEA R10, P0, R7, UR6, 0x2 ;  /* 0x00000006070a7c11 */ /* 0x001fc8000f8010ff */
[----:B------:R-:W-:-:S05]  /*0890*/  LEA.HI.X R11, R7, UR7, RZ, 0x2, P0 ;  /* 0x00000007070b7c11 */ /* 0x000fca00080f14ff */
[----:B------:R-:W2:Y:S04]  /*08a0*/  LDG.E.CONSTANT R12, desc[UR4][R10.64] ;  /* 0x000000040a0c7981 */ /* 0x000ea8000c1e9900 */
[----:B------:R-:W3:Y:S01]  /*08b0*/  LDG.E.CONSTANT R0, desc[UR4][R10.64+0x4] ;  /* 0x000004040a007981 */ /* 0x000ee2000c1e9900 */
[----:B------:R-:W-:Y:S01]  /*08c0*/  IMAD.MOV.U32 R16, RZ, RZ, 0x1 ;  /* 0x00000001ff107424 */ /* 0x000fe200078e00ff */
[----:B------:R-:W-:Y:S01]  /*08d0*/  BSSY.RECONVERGENT B1, `(.L_x_108) ;  /* 0x0000017000017945 */ /* 0x000fe20003800200 */
[----:B--2---:R-:W0:Y:S08]  /*08e0*/  F2F.F64.F32 R12, R12 ;  /* 0x0000000c000c7310 */ /* 0x004e300000201800 */
[----:B0-----:R-:W0:Y:S02]  /*08f0*/  MUFU.RCP64H R17, R13 ;  /* 0x0000000d00117308 */ /* 0x001e240000001800 */
[----:B0-----:R-:W-:-:S08]  /*0900*/  DFMA R14, -R12, R16, 1 ;  /* 0x3ff000000c0e742b */ /* 0x001fd00000000110 */
[----:B------:R-:W-:Y:S02]  /*0910*/  DFMA R18, R14, R14, R14 ;  /* 0x0000000e0e12722b */ /* 0x000fe4000000000e */
[----:B---3--:R-:W0:Y:S06]  /*0920*/  F2F.F64.F32 R14, R0 ;  /* 0x00000000000e7310 */ /* 0x008e2c0000201800 */
[----:B------:R-:W-:-:S08]  /*0930*/  DFMA R18, R16, R18, R16 ;  /* 0x000000121012722b */ /* 0x000fd00000000010 */
[----:B------:R-:W-:Y:S02]  /*0940*/  DFMA R16, -R12, R18, 1 ;  /* 0x3ff000000c10742b */ /* 0x000fe40000000112 */
[----:B0-----:R-:W-:-:S06]  /*0950*/  DADD R20, R14, -R12 ;  /* 0x000000000e147229 */ /* 0x001fcc000000080c */
[----:B------:R-:W-:-:S04]  /*0960*/  DFMA R16, R18, R16, R18 ;  /* 0x000000101210722b */ /* 0x000fc80000000012 */
[----:B------:R-:W-:-:S04]  /*0970*/  FSETP.GEU.AND P1, PT, |R21|, 6.5827683646048100446e-37, PT ;  /* 0x036000001500780b */ /* 0x000fc80003f2e200 */
[----:B------:R-:W-:-:S08]  /*0980*/  DMUL R10, R20, R16 ;  /* 0x00000010140a7228 */ /* 0x000fd00000000000 */
[----:B------:R-:W-:-:S08]  /*0990*/  DFMA R14, -R12, R10, R20 ;  /* 0x0000000a0c0e722b */ /* 0x000fd00000000114 */
[----:B------:R-:W-:-:S10]  /*09a0*/  DFMA R10, R16, R14, R10 ;  /* 0x0000000e100a722b */ /* 0x000fd4000000000a */
[----:B------:R-:W-:-:S05]  /*09b0*/  FFMA R7, RZ, R13, R11 ;  /* 0x0000000dff077223 */ /* 0x000fca000000000b */
[----:B------:R-:W-:-:S13]  /*09c0*/  FSETP.GT.AND P0, PT, |R7|, 1.469367938527859385e-39, PT ;  /* 0x001000000700780b */ /* 0x000fda0003f04200 */
[----:B------:R-:W-:Y:S05]  /*09d0*/  @P0 BRA P1, `(.L_x_109) ;  /* 0x0000000000180947 */ /* 0x000fea0000800000 */
[----:B------:R-:W-:Y:S01]  /*09e0*/  IMAD.MOV.U32 R18, RZ, RZ, R12 ;  /* 0x000000ffff127224 */ /* 0x000fe200078e000c */
[----:B------:R-:W-:Y:S01]  /*09f0*/  MOV R30, 0xa20 ;  /* 0x00000a20001e7802 */ /* 0x000fe20000000f00 */
[----:B------:R-:W-:-:S07]  /*0a00*/  IMAD.MOV.U32 R19, RZ, RZ, R13 ;  /* 0x000000ffff137224 */ /* 0x000fce00078e000d */
[----:B------:R-:W-:Y:S05]  /*0a10*/  CALL.REL.NOINC `($__internal_2_$__cuda_sm20_div_rn_f64_full) ;  /* 0x0000000c00a87944 */ /* 0x000fea0003c00000 */
[----:B------:R-:W-:Y:S02]  /*0a20*/  IMAD.MOV.U32 R10, RZ, RZ, R16 ;  /* 0x000000ffff0a7224 */ /* 0x000fe400078e0010 */
[----:B------:R-:W-:-:S07]  /*0a30*/  IMAD.MOV.U32 R11, RZ, RZ, R17 ;  /* 0x000000ffff0b7224 */ /* 0x000fce00078e0011 */
.L_x_109:
[----:B------:R-:W-:Y:S05]  /*0a40*/  BSYNC.RECONVERGENT B1 ;  /* 0x0000000000017941 */ /* 0x000fea0003800200 */
.L_x_108:
[----:B------:R-:W-:-:S11]  /*0a50*/  DADD R10, R10, 1 ;  /* 0x3ff000000a0a7429 */ /* 0x000fd60000000000 */
.L_x_107:
[----:B------:R-:W-:Y:S05]  /*0a60*/  BSYNC.RECONVERGENT B0 ;  /* 0x0000000000007941 */ /* 0x000fea0003800200 */
.L_x_106:
[----:B------:R-:W-:Y:S01]  /*0a70*/  IMAD.MOV.U32 R0, RZ, RZ, 0xffff ;  /* 0x0000ffffff007424 */ /* 0x000fe200078e00ff */
[C---:B------:R-:W-:Y:S01]  /*0a80*/  ISETP.NE.AND P0, PT, R5.reuse, RZ, PT ;  /* 0x000000ff0500720c */ /* 0x040fe20003f05270 */
[----:B------:R-:W0:Y:S01]  /*0a90*/  LDCU UR6, c[0x0][0x390] ;  /* 0x00007200ff0677ac */ /* 0x000e220008000800 */
[----:B------:R-:W-:Y:S01]  /*0aa0*/  ISETP.GE.U32.AND P1, PT, R5, 0x2, PT ;  /* 0x000000020500780c */ /* 0x000fe20003f26070 */
[----:B------:R-:W-:Y:S04]  /*0ab0*/  SHFL.UP PT, R13, R11, 0x1, 0x1000 ;  /* 0x043000000b0d7f89 */ /* 0x000fe800000e0000 */
[----:B------:R-:W1:Y:S01]  /*0ac0*/  SHFL.UP PT, R12, R10, 0x1, 0x1000 ;  /* 0x043000000a0c7f89 */ /* 0x000e6200000e0000 */
[----:B0-----:R-:W-:Y:S01]  /*0ad0*/  ISETP.GE.U32.AND P2, PT, R6, UR6, PT ;  /* 0x0000000606007c0c */ /* 0x001fe2000bf46070 */
[----:B-1----:R-:W-:-:S10]  /*0ae0*/  DMUL R12, R12, R10 ;  /* 0x0000000a0c0c7228 */ /* 0x002fd40000000000 */
[----:B------:R-:W-:Y:S02]  /*0af0*/  FSEL R15, R11, R13, !P0 ;  /* 0x0000000d0b0f7208 */ /* 0x000fe40004000000 */
[----:B------:R-:W-:-:S03]  /*0b00*/  FSEL R14, R10, R12, !P0 ;  /* 0x0000000c0a0e7208 */ /* 0x000fc60004000000 */
[----:B------:R-:W-:Y:S04]  /*0b10*/  SHFL.UP PT, R13, R15, 0x2, 0x1000 ;  /* 0x045000000f0d7f89 */ /* 0x000fe800000e0000 */
[----:B------:R-:W0:Y:S02]  /*0b20*/  SHFL.UP PT, R12, R14, 0x2, 0x1000 ;  /* 0x045000000e0c7f89 */ /* 0x000e2400000e0000 */
[----:B0-----:R-:W-:-:S10]  /*0b30*/  DMUL R12, R12, R14 ;  /* 0x0000000e0c0c7228 */ /* 0x001fd40000000000 */
[----:B------:R-:W-:Y:S02]  /*0b40*/  FSEL R13, R15, R13, !P1 ;  /* 0x0000000d0f0d7208 */ /* 0x000fe40004800000 */
[----:B------:R-:W-:Y:S02]  /*0b50*/  FSEL R12, R14, R12, !P1 ;  /* 0x0000000c0e0c7208 */ /* 0x000fe40004800000 */
[----:B------:R-:W-:Y:S01]  /*0b60*/  ISETP.GE.U32.AND P1, PT, R5, 0x4, PT ;  /* 0x000000040500780c */ /* 0x000fe20003f26070 */
[----:B------:R-:W-:Y:S01]  /*0b70*/  SHFL.UP PT, R11, R13, 0x4, 0x1000 ;  /* 0x049000000d0b7f89 */ /* 0x000fe200000e0000 */
[----:B------:R-:W0:Y:S03]  /*0b80*/  @!P2 LDC.64 R14, c[0x0][0x398] ;  /* 0x0000e600ff0eab82 */ /* 0x000e260000000a00 */
[----:B------:R-:W1:Y:S02]  /*0b90*/  SHFL.UP PT, R10, R12, 0x4, 0x1000 ;  /* 0x049000000c0a7f89 */ /* 0x000e6400000e0000 */
[----:B-1----:R-:W-:-:S10]  /*0ba0*/  DMUL R10, R10, R12 ;  /* 0x0000000c0a0a7228 */ /* 0x002fd40000000000 */
[----:B------:R-:W-:Y:S02]  /*0bb0*/  FSEL R17, R13, R11, !P1 ;  /* 0x0000000b0d117208 */ /* 0x000fe40004800000 */
[----:B------:R-:W-:Y:S02]  /*0bc0*/  FSEL R16, R12, R10, !P1 ;  /* 0x0000000a0c107208 */ /* 0x000fe40004800000 */
[C---:B------:R-:W-:Y:S01]  /*0bd0*/  ISETP.GE.U32.AND P1, PT, R5.reuse, 0x8, PT ;  /* 0x000000080500780c */ /* 0x040fe20003f26070 */
[----:B------:R-:W-:Y:S01]  /*0be0*/  SHFL.UP PT, R11, R17, 0x8, 0x1000 ;  /* 0x05100000110b7f89 */ /* 0x000fe200000e0000 */
[----:B------:R-:W-:-:S03]  /*0bf0*/  @!P2 IMAD.IADD R5, R5, 0x1, R4 ;  /* 0x000000010505a824 */ /* 0x000fc600078e0204 */
[----:B------:R-:W1:Y:S01]  /*0c00*/  SHFL.UP PT, R10, R16, 0x8, 0x1000 ;  /* 0x05100000100a7f89 */ /* 0x000e6200000e0000 */
[----:B0-----:R-:W-:-:S04]  /*0c10*/  @!P2 IMAD.WIDE.U32 R4, R5, 0x4, R14 ;  /* 0x000000040504a825 */ /* 0x001fc800078e000e */
[----:B------:R-:W-:Y:S01]  /*0c20*/  IMAD.MOV.U32 R14, RZ, RZ, R3 ;  /* 0x000000ffff0e7224 */ /* 0x000fe200078e0003 */
[----:B-1----:R-:W-:-:S10]  /*0c30*/  DMUL R10, R10, R16 ;  /* 0x000000100a0a7228 */ /* 0x002fd40000000000 */
[----:B------:R-:W-:Y:S02]  /*0c40*/  FSEL R6, R16, R10, !P1 ;  /* 0x0000000a10067208 */ /* 0x000fe40004800000 */
[----:B------:R-:W-:-:S03]  /*0c50*/  FSEL R7, R17, R11, !P1 ;  /* 0x0000000b11077208 */ /* 0x000fc60004800000 */
[----:B------:R-:W0:Y:S01]  /*0c60*/  SHFL.IDX PT, R10, R6, 0xf, 0x101f ;  /* 0x01f01f00060a7f89 */ /* 0x000e2200000e0000 */
[----:B------:R-:W1:Y:S03]  /*0c70*/  @!P2 F2F.F32.F64 R13, R6 ;  /* 0x00000006000da310 */ /* 0x000e660000301000 */
[----:B------:R-:W2:Y:S04]  /*0c80*/  SHFL.IDX PT, R8, R7, 0xf, 0x101f ;  /* 0x01f01f0007087f89 */ /* 0x000ea800000e0000 */
[----:B-1----:R1:W-:Y:S01]  /*0c90*/  @!P2 STG.E desc[UR4][R4.64+0x4], R13 ;  /* 0x0000040d0400a986 */ /* 0x0023e2000c101904 */
[----:B0-----:R-:W-:Y:S02]  /*0ca0*/  FSEL R10, R10, RZ, !P0 ;  /* 0x000000ff0a0a7208 */ /* 0x001fe40004000000 */
[----:B-12---:R-:W-:-:S07]  /*0cb0*/  FSEL R11, R8, 1.875, !P0 ;  /* 0x3ff00000080b7808 */ /* 0x006fce0004000000 */
.L_x_105:
[----:B------:R-:W-:-:S13]  /*0cc0*/  ISETP.GE.U32.AND P0, PT, R2, 0x10, PT ;  /* 0x000000100200780c */ /* 0x000fda0003f06070 */
[----:B------:R-:W-:Y:S05]  /*0cd0*/  @!P0 EXIT ;  /* 0x000000000000894d */ /* 0x000fea0003800000 */
[----:B------:R-:W0:Y:S01]  /*0ce0*/  LDC.64 R12, c[0x0][0x388] ;  /* 0x0000e200ff0c7b82 */ /* 0x000e220000000a00 */
[----:B------:R-:W-:Y:S01]  /*0cf0*/  LOP3.LUT R9, R9, 0x1f, RZ, 0xc0, !PT ;  /* 0x0000001f09097812 */ /* 0x000fe200078ec0ff */
[----:B------:R-:W1:Y:S03]  /*0d00*/  LDCU UR10, c[0x0][0x390] ;  /* 0x00007200ff0a77ac */ /* 0x000e660008000800 */
[C---:B------:R-:W-:Y:S01]  /*0d10*/  IADD3 R0, P0, PT, R9.reuse, R14, RZ ;  /* 0x0000000e09007210 */ /* 0x040fe20007f1e0ff */
[----:B------:R-:W-:Y:S01]  /*0d20*/  IMAD.IADD R8, R9, 0x1, R14 ;  /* 0x0000000109087824 */ /* 0x000fe200078e020e */
[----:B------:R-:W2:Y:S02]  /*0d30*/  LDCU.64 UR8, c[0x0][0x380] ;  /* 0x00007000ff0877ac */ /* 0x000ea40008000a00 */
[----:B------:R-:W-:Y:S01]  /*0d40*/  LEA R7, P1, R0, 0x40, 0x2 ;  /* 0x0000004000077811 */ /* 0x000fe200078210ff */
[----:B------:R-:W-:Y:S01]  /*0d50*/  IMAD.WIDE.U32 R4, R8, 0x4, RZ ;  /* 0x0000000408047825 */ /* 0x000fe200078e00ff */
[----:B------:R-:W3:Y:S03]  /*0d60*/  LDCU.64 UR6, c[0x0][0x388] ;  /* 0x00007100ff0677ac */ /* 0x000ee60008000a00 */
[----:B------:R-:W-:-:S02]  /*0d70*/  IMAD.X R3, RZ, RZ, RZ, P0 ;  /* 0x000000ffff037224 */ /* 0x000fc400000e06ff */
[----:B------:R-:W-:-:S03]  /*0d80*/  IMAD.MOV.U32 R6, RZ, RZ, R4 ;  /* 0x000000ffff067224 */ /* 0x000fc600078e0004 */
[----:B------:R-:W-:Y:S01]  /*0d90*/  LEA.HI.X R4, R0, RZ, R3, 0x2, P1 ;  /* 0x000000ff00047211 */ /* 0x000fe200008f1403 */
[----:B-1----:R-:W-:-:S07]  /*0da0*/  VIADD R3, R14, 0xf ;  /* 0x0000000f0e037836 */ /* 0x002fce0000000000 */
.L_x_118:
[----:B------:R-:W-:Y:S01]  /*0db0*/  ISETP.GE.AND P0, PT, R8, UR10, PT ;  /* 0x0000000a08007c0c */ /* 0x000fe2000bf06270 */
[----:B------:R-:W-:Y:S01]  /*0dc0*/  BSSY.RECONVERGENT B0, `(.L_x_110) ;  /* 0x000002c000007945 */ /* 0x000fe20003800200 */
[----:B------:R-:W-:Y:S02]  /*0dd0*/  IMAD.MOV.U32 R14, RZ, RZ, 0x0 ;  /* 0x00000000ff0e7424 */ /* 0x000fe400078e00ff */
[----:B------:R-:W-:-:S09]  /*0de0*/  IMAD.MOV.U32 R15, RZ, RZ, 0x3ff00000 ;  /* 0x3ff00000ff0f7424 */ /* 0x000fd200078e00ff */
[----:B-1----:R-:W-:Y:S05]  /*0df0*/  @P0 BRA `(.L_x_111) ;  /* 0x0000000000a00947 */ /* 0x002fea0003800000 */
[----:B------:R-:W-:Y:S01]  /*0e00*/  VIADD R21, R8, 0xffffffff ;  /* 0xffffffff08157836 */ /* 0x000fe20000000000 */
[----:B---3--:R-:W-:-:S03]  /*0e10*/  IADD3 R18, P0, PT, R6, UR6, RZ ;  /* 0x0000000606127c10 */ /* 0x008fc6000ff1e0ff */
[----:B0-----:R-:W-:Y:S01]  /*0e20*/  IMAD.WIDE.U32 R16, R21, 0x4, R12 ;  /* 0x0000000415107825 */ /* 0x001fe200078e000c */
[----:B------:R-:W-:-:S05]  /*0e30*/  IADD3.X R19, PT, PT, R5, UR7, RZ, P0, !PT ;  /* 0x0000000705137c10 */ /* 0x000fca00087fe4ff */
[----:B------:R-:W3:Y:S04]  /*0e40*/  LDG.E.CONSTANT R17, desc[UR4][R16.64] ;  /* 0x0000000410117981 */ /* 0x000ee8000c1e9900 */
[----:B------:R-:W3:Y:S02]  /*0e50*/  LDG.E.CONSTANT R18, desc[UR4][R18.64] ;  /* 0x0000000412127981 */ /* 0x000ee4000c1e9900 */
[----:B---3--:R-:W-:-:S13]  /*0e60*/  FSETP.GT.AND P0, PT, R18, R17, PT ;  /* 0x000000111200720b */ /* 0x008fda0003f04000 */
[----:B------:R-:W-:Y:S05]  /*0e70*/  @!P0 BRA `(.L_x_111) ;  /* 0x0000000000808947 */ /* 0x000fea0003800000 */
[----:B--2---:R-:W-:-:S04]  /*0e80*/  LEA R22, P0, R21, UR8, 0x2 ;  /* 0x0000000815167c11 */ /* 0x004fc8000f8010ff */
[----:B------:R-:W-:-:S05]  /*0e90*/  LEA.HI.X R23, R21, UR9, RZ, 0x2, P0 ;  /* 0x0000000915177c11 */ /* 0x000fca00080f14ff */
[----:B------:R-:W2:Y:S01]  /*0ea0*/  LDG.E.CONSTANT R16, desc[UR4][R22.64] ;  /* 0x0000000416107981 */ /* 0x000ea2000c1e9900 */
[----:B------:R-:W-:-:S04]  /*0eb0*/  IADD3 R24, P0, PT, R6, UR8, RZ ;  /* 0x0000000806187c10 */ /* 0x000fc8000ff1e0ff */
[----:B------:R-:W-:-:S05]  /*0ec0*/  IADD3.X R25, PT, PT, R5, UR9, RZ, P0, !PT ;  /* 0x0000000905197c10 */ /* 0x000fca00087fe4ff */
[----:B------:R-:W3:Y:S01]  /*0ed0*/  LDG.E.CONSTANT R24, desc[UR4][R24.64] ;  /* 0x0000000418187981 */ /* 0x000ee2000c1e9900 */
[----:B------:R-:W-:Y:S01]  /*0ee0*/  IMAD.MOV.U32 R14, RZ, RZ, 0x1 ;  /* 0x00000001ff0e7424 */ /* 0x000fe200078e00ff */
[----:B------:R-:W-:Y:S01]  /*0ef0*/  BSSY.RECONVERGENT B1, `(.L_x_112) ;  /* 0x0000017000017945 */ /* 0x000fe20003800200 */
[----:B--2---:R-:W0:Y:S08]  /*0f00*/  F2F.F64.F32 R16, R16 ;  /* 0x0000001000107310 */ /* 0x004e300000201800 */
[----:B---3--:R-:W1:Y:S08]  /*0f10*/  F2F.F64.F32 R20, R24 ;  /* 0x0000001800147310 */ /* 0x008e700000201800 */
[----:B0-----:R-:W0:Y:S01]  /*0f20*/  MUFU.RCP64H R15, R17 ;  /* 0x00000011000f7308 */ /* 0x001e220000001800 */
[----:B-1----:R-:W-:-:S02]  /*0f30*/  DADD R20, R20, -R16 ;  /* 0x0000000014147229 */ /* 0x002fc40000000810 */
[----:B0-----:R-:W-:-:S08]  /*0f40*/  DFMA R18, -R16, R14, 1 ;  /* 0x3ff000001012742b */ /* 0x001fd0000000010e */
[----:B------:R-:W-:Y:S01]  /*0f50*/  FSETP.GEU.AND P1, PT, |R21|, 6.5827683646048100446e-37, PT ;  /* 0x036000001500780b */ /* 0x000fe20003f2e200 */
        /* <DEDUP_REMOVED lines=16> */
.L_x_113:
[----:B------:R-:W-:Y:S05]  /*1060*/  BSYNC.RECONVERGENT B1 ;  /* 0x0000000000017941 */ /* 0x000fea0003800200 */
.L_x_112:
[----:B------:R-:W-:-:S11]  /*1070*/  DADD R14, R14, 1 ;  /* 0x3ff000000e0e7429 */ /* 0x000fd60000000000 */
.L_x_111:
[----:B--23--:R-:W-:Y:S05]  /*1080*/  BSYNC.RECONVERGENT B0 ;  /* 0x0000000000007941 */ /* 0x00cfea0003800200 */
.L_x_110:
[----:B------:R-:W-:Y:S01]  /*1090*/  IMAD.MOV.U32 R17, RZ, RZ, 0xffff ;  /* 0x0000ffffff117424 */ /* 0x000fe200078e00ff */
[----:B------:R-:W-:Y:S01]  /*10a0*/  ISETP.NE.AND P0, PT, R9, RZ, PT ;  /* 0x000000ff0900720c */ /* 0x000fe20003f05270 */
[C---:B------:R-:W-:Y:S01]  /*10b0*/  VIADD R2, R8.reuse, 0x10 ;  /* 0x0000001008027836 */ /* 0x040fe20000000000 */
[----:B------:R-:W-:Y:S01]  /*10c0*/  ISETP.GE.AND P1, PT, R8, UR10, PT ;  /* 0x0000000a08007c0c */ /* 0x000fe2000bf26270 */
[----:B------:R-:W-:Y:S01]  /*10d0*/  BSSY.RECONVERGENT B0, `(.L_x_114) ;  /* 0x000004b000007945 */ /* 0x000fe20003800200 */
[----:B------:R-:W-:Y:S04]  /*10e0*/  SHFL.UP PT, R19, R15, 0x1, 0x1000 ;  /* 0x043000000f137f89 */ /* 0x000fe800000e0000 */
[----:B------:R-:W1:Y:S02]  /*10f0*/  SHFL.UP PT, R18, R14, 0x1, 0x1000 ;  /* 0x043000000e127f89 */ /* 0x000e6400000e0000 */
[----:B-1----:R-:W-:-:S10]  /*1100*/  DMUL R18, R18, R14 ;  /* 0x0000000e12127228 */ /* 0x002fd40000000000 */
[----:B------:R-:W-:Y:S02]  /*1110*/  FSEL R21, R15, R19, !P0 ;  /* 0x000000130f157208 */ /* 0x000fe40004000000 */
[----:B------:R-:W-:Y:S02]  /*1120*/  FSEL R20, R14, R18, !P0 ;  /* 0x000000120e147208 */ /* 0x000fe40004000000 */
[----:B------:R-:W-:Y:S01]  /*1130*/  ISETP.GE.U32.AND P0, PT, R9, 0x2, PT ;  /* 0x000000020900780c */ /* 0x000fe20003f06070 */
[----:B------:R-:W-:Y:S04]  /*1140*/  SHFL.UP PT, R19, R21, 0x2, 0x1000 ;  /* 0x0450000015137f89 */ /* 0x000fe800000e0000 */
[----:B------:R-:W1:Y:S02]  /*1150*/  SHFL.UP PT, R18, R20, 0x2, 0x1000 ;  /* 0x0450000014127f89 */ /* 0x000e6400000e0000 */
[----:B-1----:R-:W-:-:S10]  /*1160*/  DMUL R18, R18, R20 ;  /* 0x0000001412127228 */ /* 0x002fd40000000000 */
[----:B------:R-:W-:Y:S02]  /*1170*/  FSEL R23, R21, R19, !P0 ;  /* 0x0000001315177208 */ /* 0x000fe40004000000 */
[----:B------:R-:W-:Y:S01]  /*1180*/  FSEL R22, R20, R18, !P0 ;  /* 0x0000001214167208 */ /* 0x000fe20004000000 */
[----:B------:R-:W-:Y:S01]  /*1190*/  SHFL.IDX PT, R21, R11, RZ, 0x101f ;  /* 0x00101fff0b157589 */ /* 0x000fe200000e0000 */
[----:B------:R-:W-:-:S03]  /*11a0*/  ISETP.GE.U32.AND P0, PT, R9, 0x4, PT ;  /* 0x000000040900780c */ /* 0x000fc60003f06070 */
[----:B------:R-:W-:Y:S04]  /*11b0*/  SHFL.UP PT, R15, R23, 0x4, 0x1000 ;  /* 0x04900000170f7f89 */ /* 0x000fe800000e0000 */
[----:B------:R-:W1:Y:S04]  /*11c0*/  SHFL.UP PT, R14, R22, 0x4, 0x1000 ;  /* 0x04900000160e7f89 */ /* 0x000e6800000e0000 */
[----:B------:R-:W-:Y:S01]  /*11d0*/  SHFL.IDX PT, R20, R10, RZ, 0x101f ;  /* 0x00101fff0a147589 */ /* 0x000fe200000e0000 */
[----:B-1----:R-:W-:-:S10]  /*11e0*/  DMUL R14, R14, R22 ;  /* 0x000000160e0e7228 */ /* 0x002fd40000000000 */
[----:B------:R-:W-:Y:S02]  /*11f0*/  FSEL R25, R23, R15, !P0 ;  /* 0x0000000f17197208 */ /* 0x000fe40004000000 */
[----:B------:R-:W-:Y:S02]  /*1200*/  FSEL R24, R22, R14, !P0 ;  /* 0x0000000e16187208 */ /* 0x000fe40004000000 */
[----:B------:R-:W-:Y:S01]  /*1210*/  ISETP.GE.U32.AND P0, PT, R9, 0x8, PT ;  /* 0x000000080900780c */ /* 0x000fe20003f06070 */
[----:B------:R-:W-:Y:S04]  /*1220*/  SHFL.UP PT, R15, R25, 0x8, 0x1000 ;  /* 0x05100000190f7f89 */ /* 0x000fe800000e0000 */
[----:B------:R-:W1:Y:S02]  /*1230*/  SHFL.UP PT, R14, R24, 0x8, 0x1000 ;  /* 0x05100000180e7f89 */ /* 0x000e6400000e0000 */
[----:B-1----:R-:W-:Y:S01]  /*1240*/  DMUL R18, R14, R24 ;  /* 0x000000180e127228 */ /* 0x002fe20000000000 */
[----:B------:R-:W1:Y:S09]  /*1250*/  @!P1 LDC.64 R14, c[0x0][0x398] ;  /* 0x0000e600ff0e9b82 */ /* 0x000e720000000a00 */
[----:B------:R-:W-:-:S02]  /*1260*/  FSEL R22, R24, R18, !P0 ;  /* 0x0000001218167208 */ /* 0x000fc40004000000 */
[----:B------:R-:W-:-:S03]  /*1270*/  FSEL R23, R25, R19, !P0 ;  /* 0x0000001319177208 */ /* 0x000fc60004000000 */
[----:B------:R-:W-:Y:S03]  /*1280*/  SHFL.IDX PT, R18, R22, 0xf, 0x101f ;  /* 0x01f01f0016127f89 */ /* 0x000fe600000e0000 */
[----:B------:R-:W-:Y:S01]  /*1290*/  @!P1 DMUL R20, R20, R22 ;  /* 0x0000001614149228 */ /* 0x000fe20000000000 */
[----:B------:R-:W2:Y:S01]  /*12a0*/  SHFL.IDX PT, R19, R23, 0xf, 0x101f ;  /* 0x01f01f0017137f89 */ /* 0x000ea200000e0000 */
[----:B-1----:R-:W-:-:S08]  /*12b0*/  @!P1 IADD3 R24, P0, PT, R6, R14, RZ ;  /* 0x0000000e06189210 */ /* 0x002fd00007f1e0ff */
[----:B------:R-:W1:Y:S01]  /*12c0*/  @!P1 F2F.F32.F64 R21, R20 ;  /* 0x0000001400159310 */ /* 0x000e620000301000 */
[----:B------:R-:W-:Y:S01]  /*12d0*/  @!P1 IMAD.X R25, R5, 0x1, R15, P0 ;  /* 0x0000000105199824 */ /* 0x000fe200000e060f */
[----:B------:R-:W-:-:S04]  /*12e0*/  ISETP.GE.AND P0, PT, R2, UR10, PT ;  /* 0x0000000a02007c0c */ /* 0x000fc8000bf06270 */
[----:B-1----:R1:W-:Y:S01]  /*12f0*/  @!P1 STG.E desc[UR4][R24.64], R21 ;  /* 0x0000001518009986 */ /* 0x0023e2000c101904 */
[----:B--2---:R-:W-:Y:S01]  /*1300*/  DMUL R14, R18, R10 ;  /* 0x0000000a120e7228 */ /* 0x004fe20000000000 */
[----:B------:R-:W-:Y:S02]  /*1310*/  IMAD.MOV.U32 R18, RZ, RZ, 0x0 ;  /* 0x00000000ff127424 */ /* 0x000fe400078e00ff */
[----:B------:R-:W-:-:S05]  /*1320*/  IMAD.MOV.U32 R19, RZ, RZ, 0x3ff00000 ;  /* 0x3ff00000ff137424 */ /* 0x000fca00078e00ff */
[----:B------:R-:W-:Y:S05]  /*1330*/  @P0 BRA `(.L_x_115) ;  /* 0x0000000000900947 */ /* 0x000fea0003800000 */
[----:B------:R-:W-:Y:S01]  /*1340*/  VIADD R23, R8, 0xf ;  /* 0x0000000f08177836 */ /* 0x000fe20000000000 */
[----:B------:R-:W-:-:S03]  /*1350*/  IADD3 R20, P0, PT, R7, UR6, RZ ;  /* 0x0000000607147c10 */ /* 0x000fc6000ff1e0ff */
[----:B0-----:R-:W-:Y:S01]  /*1360*/  IMAD.WIDE.U32 R16, R23, 0x4, R12 ;  /* 0x0000000417107825 */ /* 0x001fe200078e000c */
[----:B-1----:R-:W-:-:S05]  /*1370*/  IADD3.X R21, PT, PT, R4, UR7, RZ, P0, !PT ;  /* 0x0000000704157c10 */ /* 0x002fca00087fe4ff */
[----:B------:R-:W2:Y:S04]  /*1380*/  LDG.E.CONSTANT R17, desc[UR4][R16.64] ;  /* 0x0000000410117981 */ /* 0x000ea8000c1e9900 */
[----:B------:R-:W2:Y:S02]  /*1390*/  LDG.E.CONSTANT R20, desc[UR4][R20.64] ;  /* 0x0000000414147981 */ /* 0x000ea4000c1e9900 */
[----:B--2---:R-:W-:-:S13]  /*13a0*/  FSETP.GT.AND P0, PT, R20, R17, PT ;  /* 0x000000111400720b */ /* 0x004fda0003f04000 */
[----:B------:R-:W-:Y:S05]  /*13b0*/  @!P0 BRA `(.L_x_115) ;  /* 0x0000000000708947 */ /* 0x000fea0003800000 */
[----:B------:R-:W-:-:S04]  /*13c0*/  LEA R24, P0, R23, UR8, 0x2 ;  /* 0x0000000817187c11 */ /* 0x000fc8000f8010ff */
        /* <DEDUP_REMOVED lines=23> */
[----:B------:R-:W-:-:S07]  /*1540*/  MOV R30, 0x1560 ;  /* 0x00001560001e7802 */ /* 0x000fce0000000f00 */
[----:B------:R-:W-:Y:S05]  /*1550*/  CALL.REL.NOINC `($__internal_2_$__cuda_sm20_div_rn_f64_full) ;  /* 0x0000000000d87944 */ /* 0x000fea0003c00000 */
.L_x_117:
[----:B------:R-:W-:Y:S05]  /*1560*/  BSYNC.RECONVERGENT B1 ;  /* 0x0000000000017941 */ /* 0x000fea0003800200 */
.L_x_116:
[----:B------:R-:W-:-:S11]  /*1570*/  DADD R18, R16, 1 ;  /* 0x3ff0000010127429 */ /* 0x000fd60000000000 */
.L_x_115:
[----:B------:R-:W-:Y:S05]  /*1580*/  BSYNC.RECONVERGENT B0 ;  /* 0x0000000000007941 */ /* 0x000fea0003800200 */
.L_x_114:
[----:B------:R-:W-:Y:S01]  /*1590*/  IMAD.MOV.U32 R0, RZ, RZ, 0xffff ;  /* 0x0000ffffff007424 */ /* 0x000fe200078e00ff */
[C---:B------:R-:W-:Y:S01]  /*15a0*/  ISETP.NE.AND P0, PT, R9.reuse, RZ, PT ;  /* 0x000000ff0900720c */ /* 0x040fe20003f05270 */
[----:B------:R-:W-:Y:S01]  /*15b0*/  VIADD R8, R8, 0x20 ;  /* 0x0000002008087836 */ /* 0x000fe20000000000 */
[----:B------:R-:W-:Y:S01]  /*15c0*/  ISETP.GE.U32.AND P1, PT, R9, 0x2, PT ;  /* 0x000000020900780c */ /* 0x000fe20003f26070 */
[----:B------:R-:W-:Y:S01]  /*15d0*/  SHFL.UP PT, R17, R19, 0x1, 0x1000 ;  /* 0x0430000013117f89 */ /* 0x000fe200000e0000 */
[----:B------:R-:W-:Y:S02]  /*15e0*/  FSEL R27, R14, R10, !P0 ;  /* 0x0000000a0e1b7208 */ /* 0x000fe40004000000 */
[----:B------:R-:W-:Y:S01]  /*15f0*/  FSEL R29, R15, R11, !P0 ;  /* 0x0000000b0f1d7208 */ /* 0x000fe20004000000 */
[----:B------:R-:W2:Y:S01]  /*1600*/  SHFL.UP PT, R16, R18, 0x1, 0x1000 ;  /* 0x0430000012107f89 */ /* 0x000ea200000e0000 */
[----:B------:R-:W-:Y:S01]  /*1610*/  ISETP.GE.AND P2, PT, R2, UR10, PT ;  /* 0x0000000a02007c0c */ /* 0x000fe2000bf46270 */
[C---:B------:R-:W-:Y:S01]  /*1620*/  VIADD R2, R3.reuse, 0x11 ;  /* 0x0000001103027836 */ /* 0x040fe20000000000 */
[----:B------:R-:W-:Y:S01]  /*1630*/  IADD3 R6, P3, PT, R6, 0x80, RZ ;  /* 0x0000008006067810 */ /* 0x000fe20007f7e0ff */
[----:B------:R-:W-:-:S04]  /*1640*/  VIADD R3, R3, 0x20 ;  /* 0x0000002003037836 */ /* 0x000fc80000000000 */
[----:B------:R-:W-:Y:S01]  /*1650*/  IMAD.X R5, RZ, RZ, R5, P3 ;  /* 0x000000ffff057224 */ /* 0x000fe200018e0605 */
[----:B--2---:R-:W-:-:S10]  /*1660*/  DMUL R16, R16, R18 ;  /* 0x0000001210107228 */ /* 0x004fd40000000000 */
[----:B------:R-:W-:Y:S02]  /*1670*/  FSEL R23, R19, R17, !P0 ;  /* 0x0000001113177208 */ /* 0x000fe40004000000 */
[----:B------:R-:W-:-:S03]  /*1680*/  FSEL R22, R18, R16, !P0 ;  /* 0x0000001012167208 */ /* 0x000fc60004000000 */
[----:B------:R-:W-:Y:S04]  /*1690*/  SHFL.UP PT, R17, R23, 0x2, 0x1000 ;  /* 0x0450000017117f89 */ /* 0x000fe800000e0000 */
[----:B------:R-:W2:Y:S02]  /*16a0*/  SHFL.UP PT, R16, R22, 0x2, 0x1000 ;  /* 0x0450000016107f89 */ /* 0x000ea400000e0000 */
[----:B--2---:R-:W-:-:S10]  /*16b0*/  DMUL R16, R16, R22 ;  /* 0x0000001610107228 */ /* 0x004fd40000000000 */
[----:B-1----:R-:W-:Y:S02]  /*16c0*/  FSEL R25, R23, R17, !P1 ;  /* 0x0000001117197208 */ /* 0x002fe40004800000 */
        /* <DEDUP_REMOVED lines=11> */
[----:B------:R-:W2:Y:S01]  /*1780*/  SHFL.IDX PT, R16, R27, RZ, 0x101f ;  /* 0x00101fff1b107589 */ /* 0x000ea200000e0000 */
[----:B-1----:R-:W-:Y:S01]  /*1790*/  DMUL R22, R18, R20 ;  /* 0x0000001412167228 */ /* 0x002fe20000000000 */
[----:B------:R-:W1:Y:S09]  /*17a0*/  @!P2 LDC.64 R18, c[0x0][0x398] ;  /* 0x0000e600ff12ab82 */ /* 0x000e720000000a00 */
[----:B------:R-:W-:-:S02]  /*17b0*/  FSEL R23, R21, R23, !P1 ;  /* 0x0000001715177208 */ /* 0x000fc40004800000 */
[----:B------:R-:W-:-:S03]  /*17c0*/  FSEL R22, R20, R22, !P1 ;  /* 0x0000001614167208 */ /* 0x000fc60004800000 */
[----:B------:R-:W-:Y:S03]  /*17d0*/  SHFL.IDX PT, R21, R23, 0xf, 0x101f ;  /* 0x01f01f0017157f89 */ /* 0x000fe600000e0000 */
[----:B--2---:R-:W-:Y:S01]  /*17e0*/  @!P2 DMUL R16, R16, R22 ;  /* 0x000000161010a228 */ /* 0x004fe20000000000 */
[----:B------:R-:W2:Y:S01]  /*17f0*/  SHFL.IDX PT, R20, R22, 0xf, 0x101f ;  /* 0x01f01f0016147f89 */ /* 0x000ea200000e0000 */
[----:B-1----:R-:W-:-:S08]  /*1800*/  @!P2 IADD3 R18, P1, PT, R7, R18, RZ ;  /* 0x000000120712a210 */ /* 0x002fd00007f3e0ff */
[----:B------:R-:W1:Y:S01]  /*1810*/  @!P2 F2F.F32.F64 R17, R16 ;  /* 0x000000100011a310 */ /* 0x000e620000301000 */
[----:B------:R-:W-:Y:S01]  /*1820*/  @!P2 IMAD.X R19, R4, 0x1, R19, P1 ;  /* 0x000000010413a824 */ /* 0x000fe200008e0613 */
[----:B------:R-:W-:Y:S01]  /*1830*/  ISETP.GE.AND P1, PT, R2, UR10, PT ;  /* 0x0000000a02007c0c */ /* 0x000fe2000bf26270 */
[----:B--2---:R-:W-:-:S03]  /*1840*/  DMUL R20, R14, R20 ;  /* 0x000000140e147228 */ /* 0x004fc60000000000 */
[----:B-1----:R1:W-:Y:S01]  /*1850*/  @!P2 STG.E desc[UR4][R18.64], R17 ;  /* 0x000000111200a986 */ /* 0x0023e2000c101904 */
[----:B------:R-:W-:-:S05]  /*1860*/  IADD3 R7, P2, PT, R7, 0x80, RZ ;  /* 0x0000008007077810 */ /* 0x000fca0007f5e0ff */
[----:B------:R-:W-:Y:S01]  /*1870*/  IMAD.X R4, RZ, RZ, R4, P2 ;  /* 0x000000ffff047224 */ /* 0x000fe200010e0604 */
[----:B------:R-:W-:Y:S02]  /*1880*/  FSEL R10, R20, R10, !P0 ;  /* 0x0000000a140a7208 */ /* 0x000fe40004000000 */
[----:B------:R-:W-:Y:S01]  /*1890*/  FSEL R11, R21, R11, !P0 ;  /* 0x0000000b150b7208 */ /* 0x000fe20004000000 */
[----:B------:R-:W-:Y:S06]  /*18a0*/  @!P1 BRA `(.L_x_118) ;  /* 0xfffffff400409947 */ /* 0x000fec000383ffff */
[----:B------:R-:W-:Y:S05]  /*18b0*/  EXIT ;  /* 0x000000000000794d */ /* 0x000fea0003800000 */
        .weak           $__internal_2_$__cuda_sm20_div_rn_f64_full
        .type           $__internal_2_$__cuda_sm20_div_rn_f64_full,@function
        .size           $__internal_2_$__cuda_sm20_div_rn_f64_full,(.L_x_162 - $__internal_2_$__cuda_sm20_div_rn_f64_full)
$__internal_2_$__cuda_sm20_div_rn_f64_full:
        /* <DEDUP_REMOVED lines=11> */
[----:B------:R-:W-:-:S03]  /*1970*/  ISETP.GE.U32.AND P1, PT, R32, R31, PT ;  /* 0x0000001f2000720c */ /* 0x000fc60003f26070 */
[----:B------:R-:W-:Y:S02]  /*1980*/  @!P2 LOP3.LUT R27, R19, 0x7ff00000, RZ, 0xc0, !PT ;  /* 0x7ff00000131ba812 */ /* 0x000fe400078ec0ff */
[----:B------:R-:W0:Y:S02]  /*1990*/  MUFU.RCP64H R23, R17 ;  /* 0x0000001100177308 */ /* 0x000e240000001800 */
[----:B------:R-:W-:Y:S02]  /*19a0*/  @!P2 ISETP.GE.U32.AND P3, PT, R32, R27, PT ;  /* 0x0000001b2000a20c */ /* 0x000fe40003f66070 */
[----:B------:R-:W-:Y:S02]  /*19b0*/  @!P0 LOP3.LUT R31, R17, 0x7ff00000, RZ, 0xc0, !PT ;  /* 0x7ff00000111f8812 */ /* 0x000fe400078ec0ff */
[----:B------:R-:W-:-:S04]  /*19c0*/  @!P2 SEL R27, R0, 0x63400000, !P3 ;  /* 0x63400000001ba807 */ /* 0x000fc80005800000 */
[----:B------:R-:W-:-:S04]  /*19d0*/  @!P2 LOP3.LUT R28, R27, 0x80000000, R21, 0xf8, !PT ;  /* 0x800000001b1ca812 */ /* 0x000fc800078ef815 */
[----:B------:R-:W-:Y:S01]  /*19e0*/  @!P2 LOP3.LUT R29, R28, 0x100000, RZ, 0xfc, !PT ;  /* 0x001000001c1da812 */ /* 0x000fe200078efcff */
[----:B------:R-:W-:Y:S01]  /*19f0*/  @!P2 IMAD.MOV.U32 R28, RZ, RZ, RZ ;  /* 0x000000ffff1ca224 */ /* 0x000fe200078e00ff */
[----:B0-----:R-:W-:-:S08]  /*1a00*/  DFMA R24, R22, -R16, 1 ;  /* 0x3ff000001618742b */ /* 0x001fd00000000810 */
[----:B------:R-:W-:-:S08]  /*1a10*/  DFMA R24, R24, R24, R24 ;  /* 0x000000181818722b */ /* 0x000fd00000000018 */
[----:B------:R-:W-:Y:S01]  /*1a20*/  DFMA R24, R22, R24, R22 ;  /* 0x000000181618722b */ /* 0x000fe20000000016 */
[----:B------:R-:W-:Y:S01]  /*1a30*/  SEL R23, R0, 0x63400000, !P1 ;  /* 0x6340000000177807 */ /* 0x000fe20004800000 */
[----:B------:R-:W-:-:S03]  /*1a40*/  IMAD.MOV.U32 R22, RZ, RZ, R20 ;  /* 0x000000ffff167224 */ /* 0x000fc600078e0014 */
[----:B------:R-:W-:-:S03]  /*1a50*/  LOP3.LUT R23, R23, 0x800fffff, R21, 0xf8, !PT ;  /* 0x800fffff17177812 */ /* 0x000fc600078ef815 */
[----:B------:R-:W-:-:S03]  /*1a60*/  DFMA R26, R24, -R16, 1 ;  /* 0x3ff00000181a742b */ /* 0x000fc60000000810 */
[----:B------:R-:W-:-:S05]  /*1a70*/  @!P2 DFMA R22, R22, 2, -R28 ;  /* 0x400000001616a82b */ /* 0x000fca000000081c */
[----:B------:R-:W-:-:S05]  /*1a80*/  DFMA R26, R24, R26, R24 ;  /* 0x0000001a181a722b */ /* 0x000fca0000000018 */
[----:B------:R-:W-:-:S03]  /*1a90*/  @!P2 LOP3.LUT R32, R23, 0x7ff00000, RZ, 0xc0, !PT ;  /* 0x7ff000001720a812 */ /* 0x000fc600078ec0ff */
[----:B------:R-:W-:Y:S02]  /*1aa0*/  DMUL R24, R26, R22 ;  /* 0x000000161a187228 */ /* 0x000fe40000000000 */
[----:B------:R-:W-:-:S05]  /*1ab0*/  VIADD R33, R32, 0xffffffff ;  /* 0xffffffff20217836 */ /* 0x000fca0000000000 */
[----:B------:R-:W-:Y:S01]  /*1ac0*/  ISETP.GT.U32.AND P0, PT, R33, 0x7feffffe, PT ;  /* 0x7feffffe2100780c */ /* 0x000fe20003f04070 */
[----:B------:R-:W-:Y:S01]  /*1ad0*/  VIADD R33, R31, 0xffffffff ;  /* 0xffffffff1f217836 */ /* 0x000fe20000000000 */
[----:B------:R-:W-:-:S04]  /*1ae0*/  DFMA R28, R24, -R16, R22 ;  /* 0x80000010181c722b */ /* 0x000fc80000000016 */
[----:B------:R-:W-:-:S04]  /*1af0*/  ISETP.GT.U32.OR P0, PT, R33, 0x7feffffe, P0 ;  /* 0x7feffffe2100780c */ /* 0x000fc80000704470 */
[----:B------:R-:W-:-:S09]  /*1b00*/  DFMA R28, R26, R28, R24 ;  /* 0x0000001c1a1c722b */ /* 0x000fd20000000018 */
[----:B------:R-:W-:Y:S05]  /*1b10*/  @P0 BRA `(.L_x_120) ;  /* 0x0000000000700947 */ /* 0x000fea0003800000 */
[----:B------:R-:W-:Y:S02]  /*1b20*/  LOP3.LUT R24, R21, 0x7ff00000, RZ, 0xc0, !PT ;  /* 0x7ff0000015187812 */ /* 0x000fe400078ec0ff */
        /* <DEDUP_REMOVED lines=18> */
[----:B------:R-:W-:Y:S01]  /*1c50*/  DMUL.RP R20, R28, R20 ;  /* 0x000000141c147228 */ /* 0x000fe20000008000 */
[----:B------:R-:W-:-:S06]  /*1c60*/  IMAD.MOV.U32 R16, RZ, RZ, RZ ;  /* 0x000000ffff107224 */ /* 0x000fcc00078e00ff */
[----:B------:R-:W-:-:S03]  /*1c70*/  DFMA R16, R24, -R16, R28 ;  /* 0x800000101810722b */ /* 0x000fc6000000001c */
[----:B------:R-:W-:-:S03]  /*1c80*/  LOP3.LUT R19, R21, R19, RZ, 0x3c, !PT ;  /* 0x0000001315137212 */ /* 0x000fc600078e3cff */
[----:B------:R-:W-:-:S04]  /*1c90*/  IADD3 R16, PT, PT, -R0, -0x43300000, RZ ;  /* 0xbcd0000000107810 */ /* 0x000fc80007ffe1ff */
[----:B------:R-:W-:-:S04]  /*1ca0*/  FSETP.NEU.AND P0, PT, |R17|, R16, PT ;  /* 0x000000101100720b */ /* 0x000fc80003f0d200 */
[----:B------:R-:W-:Y:S02]  /*1cb0*/  FSEL R24, R20, R24, !P0 ;  /* 0x0000001814187208 */ /* 0x000fe40004000000 */
[----:B------:R-:W-:Y:S01]  /*1cc0*/  FSEL R25, R19, R25, !P0 ;  /* 0x0000001913197208 */ /* 0x000fe20004000000 */
[----:B------:R-:W-:Y:S06]  /*1cd0*/  BRA `(.L_x_121) ;  /* 0x0000000000547947 */ /* 0x000fec0003800000 */
.L_x_120:
        /* <DEDUP_REMOVED lines=12> */
[----:B------:R-:W-:Y:S02]  /*1da0*/  @!P0 IMAD.MOV.U32 R24, RZ, RZ, RZ ;  /* 0x000000ffff188224 */ /* 0x000fe400078e00ff */
[----:B------:R-:W-:Y:S02]  /*1db0*/  @P0 IMAD.MOV.U32 R24, RZ, RZ, RZ ;  /* 0x000000ffff180224 */ /* 0x000fe400078e00ff */
[----:B------:R-:W-:Y:S01]  /*1dc0*/  @P0 IMAD.MOV.U32 R25, RZ, RZ, R0 ;  /* 0x000000ffff190224 */ /* 0x000fe200078e0000 */
[----:B------:R-:W-:Y:S06]  /*1dd0*/  BRA `(.L_x_121) ;  /* 0x0000000000147947 */ /* 0x000fec0003800000 */
.L_x_123:
[----:B------:R-:W-:Y:S01]  /*1de0*/  LOP3.LUT R25, R19, 0x80000, RZ, 0xfc, !PT ;  /* 0x0008000013197812 */ /* 0x000fe200078efcff */
[----:B------:R-:W-:Y:S01]  /*1df0*/  IMAD.MOV.U32 R24, RZ, RZ, R18 ;  /* 0x000000ffff187224 */ /* 0x000fe200078e0012 */
[----:B------:R-:W-:Y:S06]  /*1e00*/  BRA `(.L_x_121) ;  /* 0x0000000000087947 */ /* 0x000fec0003800000 */
.L_x_122:
[----:B------:R-:W-:Y:S01]  /*1e10*/  LOP3.LUT R25, R21, 0x80000, RZ, 0xfc, !PT ;  /* 0x0008000015197812 */ /* 0x000fe200078efcff */
[----:B------:R-:W-:-:S07]  /*1e20*/  IMAD.MOV.U32 R24, RZ, RZ, R20 ;  /* 0x000000ffff187224 */ /* 0x000fce00078e0014 */
.L_x_121:
[----:B------:R-:W-:Y:S05]  /*1e30*/  BSYNC.RECONVERGENT B2 ;  /* 0x0000000000027941 */ /* 0x000fea0003800200 */
.L_x_119:
[----:B------:R-:W-:Y:S02]  /*1e40*/  IMAD.MOV.U32 R31, RZ, RZ, 0x0 ;  /* 0x00000000ff1f7424 */ /* 0x000fe400078e00ff */
[----:B------:R-:W-:Y:S02]  /*1e50*/  IMAD.MOV.U32 R16, RZ, RZ, R24 ;  /* 0x000000ffff107224 */ /* 0x000fe400078e0018 */
[----:B------:R-:W-:Y:S01]  /*1e60*/  IMAD.MOV.U32 R17, RZ, RZ, R25 ;  /* 0x000000ffff117224 */ /* 0x000fe200078e0019 */
[----:B------:R-:W-:Y:S06]  /*1e70*/  RET.REL.NODEC R30 `(pvi_build_scale_warp16_f32) ;  /* 0xffffffe01e607950 */ /* 0x000fec0003c3ffff */
.L_x_124:
        /* <DEDUP_REMOVED lines=16> */
.L_x_162:


//--------------------- .text.pvi_build_scale_f32 --------------------------
	.section	.text.pvi_build_scale_f32,"ax",@progbits
	.align	128
        .global         pvi_build_scale_f32
        .type           pvi_build_scale_f32,@function
        .size           pvi_build_scale_f32,(.L_x_163 - pvi_build_scale_f32)
        .other          pvi_build_scale_f32,@"STO_CUDA_ENTRY STV_DEFAULT"
pvi_build_scale_f32:
.text.pvi_build_scale_f32:
[----:B------:R-:W-:Y:S08]  /*0000*/  LDC R1, c[0x0][0x37c] ;  /* 0x0000df00ff017b82 */ /* 0x000ff00000000800 */
[----:B------:R-:W0:Y:S02]  /*0010*/  LDC R0, c[0x0][0x390] ;  /* 0x0000e400ff007b82 */ /* 0x000e240000000800 */
[----:B0-----:R-:W-:-:S13]  /*0020*/  ISETP.GE.AND P0, PT, R0, 0x1, PT ;  /* 0x000000010000780c */ /* 0x001fda0003f06270 */
[----:B------:R-:W-:Y:S05]  /*0030*/  @!P0 EXIT ;  /* 0x000000000000894d */ /* 0x000fea0003800000 */
[----:B------:R-:W0:Y:S01]  /*0040*/  S2R R2, SR_TID.X ;  /* 0x0000000000027919 */ /* 0x000e220000002100 */
[----:B------:R-:W0:Y:S02]  /*0050*/  S2UR UR4, SR_CTAID.X ;  /* 0x00000000000479c3 */ /* 0x000e240000002500 */
[----:B0-----:R-:W-:-:S13]  /*0060*/  LOP3.LUT P0, RZ, R2, UR4, RZ, 0xfc, !PT ;  /* 0x0000000402ff7c12 */ /* 0x001fda000f80fcff */
[----:B------:R-:W-:Y:S05]  /*0070*/  @P0 EXIT ;  /* 0x000000000000094d */ /* 0x000fea0003800000 */
[C---:B------:R-:W-:Y:S01]  /*0080*/  ISETP.GE.U32.AND P1, PT, R0.reuse, 0x10, PT ;  /* 0x000000100000780c */ /* 0x040fe20003f26070 */
[----:B------:R-:W0:Y:S01]  /*0090*/  LDCU.64 UR14, c[0x0][0x358] ;  /* 0x00006b00ff0e77ac */ /* 0x000e220008000a00 */
[----:B------:R-:W-:Y:S01]  /*00a0*/  LOP3.LUT R8, R0, 0xf, RZ, 0xc0, !PT ;  /* 0x0000000f00087812 */ /* 0x000fe200078ec0ff */
[----:B------:R-:W-:-:S03]  /*00b0*/  IMAD.MOV.U32 R5, RZ, RZ, RZ ;  /* 0x000000ffff057224 */ /* 0x000fc600078e00ff */
[----:B------:R-:W-:-:S07]  /*00c0*/  ISETP.NE.AND P0, PT, R8, RZ, PT ;  /* 0x000000ff0800720c */ /* 0x000fce0003f05270 */
[----:B------:R-:W-:Y:S06]  /*00d0*/  @!P1 BRA `(.L_x_125) ;  /* 0x00000000007c9947 */ /* 0x000fec0003800000 */
[----:B------:R-:W1:Y:S01]  /*00e0*/  LDCU.64 UR4, c[0x0][0x398] ;  /* 0x00007300ff0477ac */ /* 0x000e620008000a00 */
[----:B------:R-:W-:Y:S01]  /*00f0*/  LOP3.LUT R5, R0, 0x7ffffff0, RZ, 0xc0, !PT ;  /* 0x7ffffff000057812 */ /* 0x000fe200078ec0ff */
[----:B------:R-:W-:-:S04]  /*0100*/  IMAD.MOV.U32 R9, RZ, RZ, 0x7fc00000 ;  /* 0x7fc00000ff097424 */ /* 0x000fc800078e00ff */
[----:B------:R-:W-:Y:S01]  /*0110*/  IMAD.MOV R4, RZ, RZ, -R5 ;  /* 0x000000ffff047224 */ /* 0x000fe200078e0a05 */
[----:B-1----:R-:W-:-:S04]  /*0120*/  UIADD3 UR4, UP0, UPT, UR4, 0x20, URZ ;  /* 0x0000002004047890 */ /* 0x002fc8000ff1e0ff */
[----:B------:R-:W-:Y:S02]  /*0130*/  UIADD3.X UR5, UPT, UPT, URZ, UR5, URZ, UP0, !UPT ;  /* 0x00000005ff057290 */ /* 0x000fe400087fe4ff */
[----:B------:R-:W-:-:S04]  /*0140*/  IMAD.U32 R6, RZ, RZ, UR4 ;  /* 0x00000004ff067e24 */ /* 0x000fc8000f8e00ff */
[----:B------:R-:W-:-:S07]  /*0150*/  IMAD.U32 R7, RZ, RZ, UR5 ;  /* 0x00000005ff077e24 */ /* 0x000fce000f8e00ff */
.L_x_126:
[----:B-1----:R-:W-:Y:S01]  /*0160*/  MOV R2, R6 ;  /* 0x0000000600027202 */ /* 0x002fe20000000f00 */
[----:B------:R-:W-:Y:S02]  /*0170*/  IMAD.MOV.U32 R3, RZ, RZ, R7 ;  /* 0x000000ffff037224 */ /* 0x000fe400078e0007 */
[----:B------:R-:W-:Y:S01]  /*0180*/  VIADD R4, R4, 0x10 ;  /* 0x0000001004047836 */ /* 0x000fe20000000000 */
[----:B------:R-:W-:Y:S02]  /*0190*/  IADD3 R6, P2, PT, R2, 0x40, RZ ;  /* 0x0000004002067810 */ /* 0x000fe40007f5e0ff */
[----:B0-----:R1:W-:Y:S02]  /*01a0*/  STG.E desc[UR14][R2.64+-0x20], R9 ;  /* 0xffffe00902007986 */ /* 0x0013e4000c10190e */
        /* <DEDUP_REMOVED lines=18> */
.L_x_125:
[----:B------:R-:W-:Y:S05]  /*02d0*/  @!P0 BRA `(.L_x_127) ;  /* 0x0000000000a08947 */ /* 0x000fea0003800000 */
[----:B------:R-:W-:Y:S02]  /*02e0*/  ISETP.GE.U32.AND P0, PT, R8, 0x8, PT ;  /* 0x000000080800780c */ /* 0x000fe40003f06070 */
[----:B------:R-:W-:-:S04]  /*02f0*/  LOP3.LUT R6, R0, 0x7, RZ, 0xc0, !PT ;  /* 0x0000000700067812 */ /* 0x000fc800078ec0ff */
[----:B------:R-:W-:-:S07]  /*0300*/  ISETP.NE.AND P1, PT, R6, RZ, PT ;  /* 0x000000ff0600720c */ /* 0x000fce0003f25270 */
[----:B------:R-:W-:Y:S06]  /*0310*/  @!P0 BRA `(.L_x_128) ;  /* 0x0000000000308947 */ /* 0x000fec0003800000 */
[----:B-1----:R-:W1:Y:S01]  /*0320*/  LDC.64 R2, c[0x0][0x398] ;  /* 0x0000e600ff027b82 */ /* 0x002e620000000a00 */
[----:B------:R-:W-:Y:S02]  /*0330*/  IMAD.MOV.U32 R7, RZ, RZ, 0x7fc00000 ;  /* 0x7fc00000ff077424 */ /* 0x000fe400078e00ff */
[----:B-1----:R-:W-:-:S04]  /*0340*/  IMAD.WIDE.U32 R2, R5, 0x4, R2 ;  /* 0x0000000405027825 */ /* 0x002fc800078e0002 */
[----:B------:R-:W-:Y:S01]  /*0350*/  VIADD R5, R5, 0x8 ;  /* 0x0000000805057836 */ /* 0x000fe20000000000 */
[----:B0-----:R2:W-:Y:S04]  /*0360*/  STG.E desc[UR14][R2.64], R7 ;  /* 0x0000000702007986 */ /* 0x0015e8000c10190e */
[----:B------:R2:W-:Y:S04]  /*0370*/  STG.E desc[UR14][R2.64+0x4], R7 ;  /* 0x0000040702007986 */ /* 0x0005e8000c10190e */
[----:B------:R2:W-:Y:S04]  /*0380*/  STG.E desc[UR14][R2.64+0x8], R7 ;  /* 0x0000080702007986 */ /* 0x0005e8000c10190e */
[----:B------:R2:W-:Y:S04]  /*0390*/  STG.E desc[UR14][R2.64+0xc], R7 ;  /* 0x00000c0702007986 */ /* 0x0005e8000c10190e */
[----:B------:R2:W-:Y:S04]  /*03a0*/  STG.E desc[UR14][R2.64+0x10], R7 ;  /* 0x0000100702007986 */ /* 0x0005e8000c10190e */
[----:B------:R2:W-:Y:S04]  /*03b0*/  STG.E desc[UR14][R2.64+0x14], R7 ;  /* 0x0000140702007986 */ /* 0x0005e8000c10190e */
[----:B------:R2:W-:Y:S04]  /*03c0*/  STG.E desc[UR14][R2.64+0x18], R7 ;  /* 0x0000180702007986 */ /* 0x0005e8000c10190e */
[----:B------:R2:W-:Y:S02]  /*03d0*/  STG.E desc[UR14][R2.64+0x1c], R7 ;  /* 0x00001c0702007986 */ /* 0x0005e4000c10190e */
.L_x_128:
[----:B------:R-:W-:Y:S05]  /*03e0*/  @!P1 BRA `(.L_x_127) ;  /* 0x00000000005c9947 */ /* 0x000fea0003800000 */
[----:B------:R-:W-:Y:S02]  /*03f0*/  ISETP.GE.U32.AND P0, PT, R6, 0x4, PT ;  /* 0x000000040600780c */ /* 0x000fe40003f06070 */
[----:B------:R-:W-:-:S04]  /*0400*/  LOP3.LUT R4, R0, 0x3, RZ, 0xc0, !PT ;  /* 0x0000000300047812 */ /* 0x000fc800078ec0ff */
[----:B------:R-:W-:-:S07]  /*0410*/  ISETP.NE.AND P1, PT, R4, RZ, PT ;  /* 0x000000ff0400720c */ /* 0x000fce0003f25270 */
[----:B------:R-:W-:Y:S06]  /*0420*/  @!P0 BRA `(.L_x_129) ;  /* 0x0000000000208947 */ /* 0x000fec0003800000 */
[----:B-12---:R-:W1:Y:S01]  /*0430*/  LDC.64 R2, c[0x0][0x398] ;  /* 0x0000e600ff027b82 */ /* 0x006e620000000a00 */
[----:B------:R-:W-:Y:S01]  /*0440*/  MOV R7, 0x7fc00000 ;  /* 0x7fc0000000077802 */ /* 0x000fe20000000f00 */
[----:B-1----:R-:W-:-:S04]  /*0450*/  IMAD.WIDE.U32 R2, R5, 0x4, R2 ;  /* 0x0000000405027825 */ /* 0x002fc800078e0002 */
[----:B------:R-:W-:Y:S01]  /*0460*/  VIADD R5, R5, 0x4 ;  /* 0x0000000405057836 */ /* 0x000fe20000000000 */
[----:B0-----:R3:W-:Y:S04]  /*0470*/  STG.E desc[UR14][R2.64], R7 ;  /* 0x0000000702007986 */ /* 0x0017e8000c10190e */
[----:B------:R3:W-:Y:S04]  /*0480*/  STG.E desc[UR14][R2.64+0x4], R7 ;  /* 0x0000040702007986 */ /* 0x0007e8000c10190e */
[----:B------:R3:W-:Y:S04]  /*0490*/  STG.E desc[UR14][R2.64+0x8], R7 ;  /* 0x0000080702007986 */ /* 0x0007e8000c10190e */
[----:B------:R3:W-:Y:S02]  /*04a0*/  STG.E desc[UR14][R2.64+0xc], R7 ;  /* 0x00000c0702007986 */ /* 0x0007e4000c10190e */
.L_x_129:
[----:B------:R-:W-:Y:S05]  /*04b0*/  @!P1 BRA `(.L_x_127) ;  /* 0x0000000000289947 */ /* 0x000fea0003800000 */
[----:B-123--:R-:W1:Y:S01]  /*04c0*/  LDC.64 R2, c[0x0][0x398] ;  /* 0x0000e600ff027b82 */ /* 0x00ee620000000a00 */
[----:B------:R-:W-:Y:S02]  /*04d0*/  IMAD.MOV R4, RZ, RZ, -R4 ;  /* 0x000000ffff047224 */ /* 0x000fe400078e0a04 */
[----:B-1----:R-:W-:-:S04]  /*04e0*/  IMAD.WIDE.U32 R2, R5, 0x4, R2 ;  /* 0x0000000405027825 */ /* 0x002fc800078e0002 */
[----:B------:R-:W-:-:S07]  /*04f0*/  IMAD.MOV.U32 R5, RZ, RZ, 0x7fc00000 ;  /* 0x7fc00000ff057424 */ /* 0x000fce00078e00ff */
.L_x_130:
[----:B------:R-:W-:Y:S01]  /*0500*/  VIADD R4, R4, 0x1 ;  /* 0x0000000104047836 */ /* 0x000fe20000000000 */
[----:B0-----:R0:W-:Y:S04]  /*0510*/  STG.E desc[UR14][R2.64], R5 ;  /* 0x0000000502007986 */ /* 0x0011e8000c10190e */
[----:B------:R-:W-:Y:S02]  /*0520*/  ISETP.NE.AND P0, PT, R4, RZ, PT ;  /* 0x000000ff0400720c */ /* 0x000fe40003f05270 */
[----:B0-----:R-:W-:-:S05]  /*0530*/  IADD3 R2, P1, PT, R2, 0x4, RZ ;  /* 0x0000000402027810 */ /* 0x001fca0007f3e0ff */
[----:B------:R-:W-:-:S06]  /*0540*/  IMAD.X R3, RZ, RZ, R3, P1 ;  /* 0x000000ffff037224 */ /* 0x000fcc00008e0603 */
[----:B------:R-:W-:Y:S05]  /*0550*/  @P0 BRA `(.L_x_130) ;  /* 0xfffffffc00e80947 */ /* 0x000fea000383ffff */
.L_x_127:
[----:B------:R-:W4:Y:S02]  /*0560*/  LDCU UR10, c[0x0][0x394] ;  /* 0x00007280ff0a77ac */ /* 0x000f240008000800 */
[----:B----4-:R-:W-:-:S13]  /*0570*/  ISETP.LE.AND P0, PT, R0, UR10, PT ;  /* 0x0000000a00007c0c */ /* 0x010fda000bf03270 */
[----:B0-----:R-:W-:Y:S05]  /*0580*/  @P0 EXIT ;  /* 0x000000000000094d */ /* 0x001fea0003800000 */
[----:B------:R-:W0:Y:S01]  /*0590*/  LDCU.64 UR4, c[0x0][0x398] ;  /* 0x00007300ff0477ac */ /* 0x000e220008000a00 */
[----:B------:R-:W-:Y:S01]  /*05a0*/  HFMA2 R5, -RZ, RZ, 1.875, 0 ;  /* 0x3f800000ff057431 */ /* 0x000fe200000001ff */
[----:B------:R-:W-:-:S04]  /*05b0*/  UISETP.LT.AND UP0, UPT, URZ, UR10, UPT ;  /* 0x0000000aff00728c */ /* 0x000fc8000bf01270 */
[----:B------:R-:W-:-:S04]  /*05c0*/  USEL UR10, URZ, UR10, !UP0 ;  /* 0x0000000aff0a7287 */ /* 0x000fc8000c000000 */
[----:B------:R-:W-:-:S06]  /*05d0*/  UIADD3 UR8, UPT, UPT, UR10, 0x1, URZ ;  /* 0x000000010a087890 */ /* 0x000fcc000fffe0ff */
[----:B------:R-:W-:Y:S01]  /*05e0*/  ISETP.LE.U32.AND P0, PT, R0, UR8, PT ;  /* 0x0000000800007c0c */ /* 0x000fe2000bf03070 */
[----:B0-----:R-:W-:-:S06]  /*05f0*/  UIMAD.WIDE.U32 UR4, UR10, 0x4, UR4 ;  /* 0x000000040a0478a5 */ /* 0x001fcc000f8e0004 */
[----:B-123--:R-:W-:Y:S02]  /*0600*/  IMAD.U32 R2, RZ, RZ, UR4 ;  /* 0x00000004ff027e24 */ /* 0x00efe4000f8e00ff */
[----:B------:R-:W-:-:S05]  /*0610*/  IMAD.U32 R3, RZ, RZ, UR5 ;  /* 0x00000005ff037e24 */ /* 0x000fca000f8e00ff */
[----:B------:R0:W-:Y:S01]  /*0620*/  STG.E desc[UR14][R2.64], R5 ;  /* 0x0000000502007986 */ /* 0x0001e2000c10190e */
[----:B------:R-:W-:Y:S05]  /*0630*/  @P0 EXIT ;  /* 0x000000000000094d */ /* 0x000fea0003800000 */
[----:B------:R-:W1:Y:S01]  /*0640*/  LDCU.128 UR4, c[0x0][0x380] ;  /* 0x00007000ff0477ac */ /* 0x000e620008000c00 */
[----:B------:R-:W-:Y:S02]  /*0650*/  USHF.L.U32 UR9, UR10, 0x2, URZ ;  /* 0x000000020a097899 */ /* 0x000fe400080006ff */
[----:B------:R-:W-:Y:S02]  /*0660*/  USHF.R.U32.HI UR11, URZ, 0x1e, UR10 ;  /* 0x0000001eff0b7899 */ /* 0x000fe4000801160a */
[----:B-1----:R-:W-:-:S04]  /*0670*/  UIADD3 UR12, UP0, UPT, UR9, UR6, URZ ;  /* 0x00000006090c7290 */ /* 0x002fc8000ff1e0ff */
[----:B------:R-:W-:Y:S02]  /*0680*/  UIADD3.X UR13, UPT, UPT, UR11, UR7, URZ, UP0, !UPT ;  /* 0x000000070b0d7290 */ /* 0x000fe400087fe4ff */
[----:B------:R-:W-:Y:S01]  /*0690*/  UIADD3 UR9, UP0, UPT, UR9, UR4, URZ ;  /* 0x0000000409097290 */ /* 0x000fe2000ff1e0ff */
[----:B0-----:R-:W-:-:S03]  /*06a0*/  IMAD.U32 R2, RZ, RZ, UR12 ;  /* 0x0000000cff027e24 */ /* 0x001fc6000f8e00ff */
[----:B------:R-:W-:Y:S01]  /*06b0*/  UIADD3.X UR11, UPT, UPT, UR11, UR5, URZ, UP0, !UPT ;  /* 0x000000050b0b7290 */ /* 0x000fe200087fe4ff */
[----:B------:R-:W-:Y:S02]  /*06c0*/  IMAD.U32 R3, RZ, RZ, UR13 ;  /* 0x0000000dff037e24 */ /* 0x000fe4000f8e00ff */
[----:B------:R-:W-:-:S03]  /*06d0*/  IMAD.U32 R4, RZ, RZ, UR9 ;  /* 0x00000009ff047e24 */ /* 0x000fc6000f8e00ff */
[----:B------:R-:W-:Y:S01]  /*06e0*/  MOV R5, UR11 ;  /* 0x0000000b00057c02 */ /* 0x000fe20008000f00 */
[----:B------:R-:W2:Y:S04]  /*06f0*/  LDG.E.CONSTANT R2, desc[UR14][R2.64] ;  /* 0x0000000e02027981 */ /* 0x000ea8000c1e9900 */
[----:B------:R-:W3:Y:S01]  /*0700*/  LDG.E.CONSTANT R4, desc[UR14][R4.64] ;  /* 0x0000000e04047981 */ /* 0x000ee2000c1e9900 */
[----:B------:R-:W-:Y:S01]  /*0710*/  LOP3.LUT R9, RZ, UR10, RZ, 0x33, !PT ;  /* 0x0000000aff097c12 */ /* 0x000fe2000f8e33ff */
[----:B------:R-:W-:-:S04]  /*0720*/  IMAD.MOV.U32 R8, RZ, RZ, 0x0 ;  /* 0x00000000ff087424 */ /* 0x000fc800078e00ff */
[----:B------:R-:W-:-:S05]  /*0730*/  IMAD.IADD R9, R9, 0x1, R0 ;  /* 0x0000000109097824 */ /* 0x000fca00078e0200 */
[----:B------:R-:W-:Y:S01]  /*0740*/  LOP3.LUT P0, R26, R9, 0x3, RZ, 0xc0, !PT ;  /* 0x00000003091a7812 */ /* 0x000fe2000780c0ff */
[----:B------:R-:W-:Y:S01]  /*0750*/  IMAD.MOV.U32 R9, RZ, RZ, 0x3ff00000 ;  /* 0x3ff00000ff097424 */ /* 0x000fe200078e00ff */
[----:B--2---:R0:W1:Y:S08]  /*0760*/  F2F.F64.F32 R6, R2 ;  /* 0x0000000200067310 */ /* 0x0040700000201800 */
[----:B---3--:R0:W2:Y:S03]  /*0770*/  F2F.F64.F32 R16, R4 ;  /* 0x0000000400107310 */ /* 0x0080a60000201800 */
[----:B------:R-:W-:Y:S05]  /*0780*/  @!P0 BRA `(.L_x_131) ;  /* 0x0000000400208947 */ /* 0x000fea0003800000 */
[----:B------:R-:W3:Y:S01]  /*0790*/  LDCU.64 UR12, c[0x0][0x398] ;  /* 0x00007300ff0c77ac */ /* 0x000ee20008000a00 */
[----:B------:R-:W-:Y:S02]  /*07a0*/  HFMA2 R9, -RZ, RZ, 1.984375, 0 ;  /* 0x3ff00000ff097431 */ /* 0x000fe400000001ff */
[----:B------:R-:W-:Y:S01]  /*07b0*/  IMAD.MOV R26, RZ, RZ, -R26 ;  /* 0x000000ffff1a7224 */ /* 0x000fe200078e0a1a */
[----:B------:R-:W-:Y:S01]  /*07c0*/  UMOV UR8, 0x4 ;  /* 0x0000000400087882 */ /* 0x000fe20000000000 */
[----:B------:R-:W-:Y:S01]  /*07d0*/  UMOV UR9, 0x0 ;  /* 0x0000000000097882 */ /* 0x000fe20000000000 */
[----:B------:R-:W-:Y:S01]  /*07e0*/  IMAD.MOV.U32 R8, RZ, RZ, 0x0 ;  /* 0x00000000ff087424 */ /* 0x000fe200078e00ff */
[----:B------:R-:W-:-:S04]  /*07f0*/  UIMAD.WIDE.U32 UR8, UR10, 0x4, UR8 ;  /* 0x000000040a0878a5 */ /* 0x000fc8000f8e0008 */
[----:B------:R-:W-:Y:S02]  /*0800*/  UIADD3 UR11, UP1, UPT, UR8, UR6, URZ ;  /* 0x00000006080b7290 */ /* 0x000fe4000ff3e0ff */
[----:B------:R-:W-:Y:S02]  /*0810*/  UIADD3 UR6, UP2, UPT, UR8, UR4, URZ ;  /* 0x0000000408067290 */ /* 0x000fe4000ff5e0ff */
[----:B------:R-:W-:Y:S02]  /*0820*/  UIADD3.X UR7, UPT, UPT, UR9, UR7, URZ, UP1, !UPT ;  /* 0x0000000709077290 */ /* 0x000fe40008ffe4ff */
[----:B------:R-:W-:Y:S02]  /*0830*/  UIADD3.X UR5, UPT, UPT, UR9, UR5, URZ, UP2, !UPT ;  /* 0x0000000509057290 */ /* 0x000fe400097fe4ff */
[----:B---3--:R-:W-:-:S04]  /*0840*/  UIADD3 UR12, UP0, UPT, UR8, UR12, URZ ;  /* 0x0000000c080c7290 */ /* 0x008fc8000ff1e0ff */
[----:B------:R-:W-:Y:S02]  /*0850*/  UIADD3.X UR4, UPT, UPT, UR9, UR13, URZ, UP0, !UPT ;  /* 0x0000000d09047290 */ /* 0x000fe400087fe4ff */
[----:B------:R-:W-:-:S04]  /*0860*/  IMAD.U32 R10, RZ, RZ, UR12 ;  /* 0x0000000cff0a7e24 */ /* 0x000fc8000f8e00ff */
[----:B------:R-:W-:Y:S01]  /*0870*/  IMAD.U32 R11, RZ, RZ, UR4 ;  /* 0x00000004ff0b7e24 */ /* 0x000fe2000f8e00ff */
[----:B------:R-:W-:-:S06]  /*0880*/  UMOV UR4, UR10 ;  /* 0x0000000a00047c82 */ /* 0x000fcc0008000000 */
.L_x_136:
[----:B0-----:R-:W-:Y:S01]  /*0890*/  IMAD.U32 R4, RZ, RZ, UR11 ;  /* 0x0000000bff047e24 */ /* 0x001fe2000f8e00ff */
[----:B------:R-:W-:Y:S01]  /*08a0*/  MOV R2, UR6 ;  /* 0x0000000600027c02 */ /* 0x000fe20008000f00 */
[----:B------:R-:W-:Y:S02]  /*08b0*/  IMAD.U32 R5, RZ, RZ, UR7 ;  /* 0x00000007ff057e24 */ /* 0x000fe4000f8e00ff */
[----:B------:R-:W-:-:S03]  /*08c0*/  IMAD.U32 R3, RZ, RZ, UR5 ;  /* 0x00000005ff037e24 */ /* 0x000fc6000f8e00ff */
[----:B------:R-:W3:Y:S04]  /*08d0*/  LDG.E.CONSTANT R4, desc[UR14][R4.64] ;  /* 0x0000000e04047981 */ /* 0x000ee8000c1e9900 */
[----:B----4-:R-:W4:Y:S01]  /*08e0*/  LDG.E.CONSTANT R27, desc[UR14][R2.64] ;  /* 0x0000000e021b7981 */ /* 0x010f22000c1e9900 */
[----:B------:R-:W-:-:S05]  /*08f0*/  VIADD R26, R26, 0x1 ;  /* 0x000000011a1a7836 */ /* 0x000fca0000000000 */
[----:B------:R-:W-:Y:S02]  /*0900*/  ISETP.NE.AND P2, PT, R26, RZ, PT ;  /* 0x000000ff1a00720c */ /* 0x000fe40003f45270 */
[----:B---3--:R-:W-:-:S04]  /*0910*/  FSETP.NE.AND P0, PT, |R4|, +INF , PT ;  /* 0x7f8000000400780b */ /* 0x008fc80003f05200 */
[----:B----4-:R-:W-:-:S13]  /*0920*/  FSETP.EQU.OR P0, PT, |R27|, +INF , !P0 ;  /* 0x7f8000001b00780b */ /* 0x010fda000470a600 */
[----:B-12---:R-:W-:-:S06]  /*0930*/  DSETP.EQU.OR P1, PT, |R16|, +INF , P0 ;  /* 0x7ff000001000742a */ /* 0x006fcc000072a600 */
[----:B-1----:R-:W-:-:S14]  /*0940*/  DSETP.EQU.OR P1, PT, |R6|, +INF , P1 ;  /* 0x7ff000000600742a */ /* 0x002fdc0000f2a600 */
[----:B------:R-:W-:Y:S05]  /*0950*/  @P1 BRA `(.L_x_132) ;  /* 0x0000000000781947 */ /* 0x000fea0003800000 */
[----:B------:R-:W0:Y:S02]  /*0960*/  F2F.F64.F32 R12, R4 ;  /* 0x00000004000c7310 */ /* 0x000e240000201800 */
[----:B0-----:R-:W-:-:S14]  /*0970*/  DSETP.GEU.AND P0, PT, R6, R12, PT ;  /* 0x0000000c0600722a */ /* 0x001fdc0003f0e000 */
[----:B------:R-:W-:Y:S05]  /*0980*/  @P0 BRA `(.L_x_133) ;  /* 0x0000000000540947 */ /* 0x000fea0003800000 */
[----:B------:R-:W0:Y:S01]  /*0990*/  MUFU.RCP64H R3, R17 ;  /* 0x0000001100037308 */ /* 0x000e220000001800 */
[----:B------:R-:W-:-:S07]  /*09a0*/  IMAD.MOV.U32 R2, RZ, RZ, 0x1 ;  /* 0x00000001ff027424 */ /* 0x000fce00078e00ff */
        /* <DEDUP_REMOVED lines=15> */
[----:B------:R-:W-:Y:S05]  /*0aa0*/  CALL.REL.NOINC `($__internal_3_$__cuda_sm20_div_rn_f64_full) ;  /* 0x0000000c00e07944 */ /* 0x000fea0003c00000 */
[----:B------:R-:W-:Y:S01]  /*0ab0*/  IMAD.MOV.U32 R2, RZ, RZ, R24 ;  /* 0x000000ffff027224 */ /* 0x000fe200078e0018 */
[----:B------:R-:W-:-:S07]  /*0ac0*/  MOV R3, R25 ;  /* 0x0000001900037202 */ /* 0x000fce0000000f00 */
.L_x_134:
[----:B------:R-:W-:-:S11]  /*0ad0*/  DFMA R8, R8, R2, R8 ;  /* 0x000000020808722b */ /* 0x000fd60000000008 */
.L_x_133:
[----:B------:R-:W0:Y:S01]  /*0ae0*/  F2F.F32.F64 R3, R8 ;  /* 0x0000000800037310 */ /* 0x000e220000301000 */
[----:B------:R-:W-:Y:S02]  /*0af0*/  IMAD.MOV.U32 R6, RZ, RZ, R12 ;  /* 0x000000ffff067224 */ /* 0x000fe400078e000c */
[----:B------:R-:W-:-:S05]  /*0b00*/  IMAD.MOV.U32 R7, RZ, RZ, R13 ;  /* 0x000000ffff077224 */ /* 0x000fca00078e000d */
[----:B------:R3:W4:Y:S01]  /*0b10*/  F2F.F64.F32 R16, R27 ;  /* 0x0000001b00107310 */ /* 0x0007220000201800 */
[----:B0-----:R3:W-:Y:S01]  /*0b20*/  STG.E desc[UR14][R10.64], R3 ;  /* 0x000000030a007986 */ /* 0x0017e2000c10190e */
[----:B------:R-:W-:Y:S05]  /*0b30*/  BRA `(.L_x_135) ;  /* 0x0000000000107947 */ /* 0x000fea0003800000 */
.L_x_132:
[----:B------:R-:W-:Y:S01]  /*0b40*/  IMAD.MOV.U32 R3, RZ, RZ, 0x7fc00000 ;  /* 0x7fc00000ff037424 */ /* 0x000fe200078e00ff */
[----:B------:R0:W1:Y:S04]  /*0b50*/  @!P0 F2F.F64.F32 R16, R27 ;  /* 0x0000001b00108310 */ /* 0x0000680000201800 */
[----:B------:R0:W-:Y:S04]  /*0b60*/  STG.E desc[UR14][R10.64], R3 ;  /* 0x000000030a007986 */ /* 0x0001e8000c10190e */
[----:B------:R0:W2:Y:S02]  /*0b70*/  @!P0 F2F.F64.F32 R6, R4 ;  /* 0x0000000400068310 */ /* 0x0000a40000201800 */
.L_x_135:
[----:B------:R-:W-:Y:S01]  /*0b80*/  UIADD3 UR11, UP0, UPT, UR11, 0x4, URZ ;  /* 0x000000040b0b7890 */ /* 0x000fe2000ff1e0ff */
[----:B0--3--:R-:W-:Y:S01]  /*0b90*/  IADD3 R10, P0, PT, R10, 0x4, RZ ;  /* 0x000000040a0a7810 */ /* 0x009fe20007f1e0ff */
[----:B------:R-:W-:Y:S02]  /*0ba0*/  UIADD3 UR6, UP1, UPT, UR6, 0x4, URZ ;  /* 0x0000000406067890 */ /* 0x000fe4000ff3e0ff */
[----:B------:R-:W-:Y:S02]  /*0bb0*/  UIADD3 UR4, UPT, UPT, UR4, 0x1, URZ ;  /* 0x0000000104047890 */ /* 0x000fe4000fffe0ff */
[----:B------:R-:W-:Y:S01]  /*0bc0*/  UIADD3.X UR7, UPT, UPT, URZ, UR7, URZ, UP0, !UPT ;  /* 0x00000007ff077290 */ /* 0x000fe200087fe4ff */
[----:B------:R-:W-:Y:S01]  /*0bd0*/  IMAD.X R11, RZ, RZ, R11, P0 ;  /* 0x000000ffff0b7224 */ /* 0x000fe200000e060b */
[----:B------:R-:W-:Y:S01]  /*0be0*/  UIADD3.X UR5, UPT, UPT, URZ, UR5, URZ, UP1, !UPT ;  /* 0x00000005ff057290 */ /* 0x000fe20008ffe4ff */
[----:B------:R-:W-:Y:S11]  /*0bf0*/  @P2 BRA `(.L_x_136) ;  /* 0xfffffffc00242947 */ /* 0x000ff6000383ffff */
[----:B------:R-:W-:-:S12]  /*0c00*/  UIADD3 UR8, UPT, UPT, UR4, 0x1, URZ ;  /* 0x0000000104087890 */ /* 0x000fd8000fffe0ff */
.L_x_131:
[----:B------:R-:W3:Y:S02]  /*0c10*/  LDCU UR16, c[0x0][0x390] ;  /* 0x00007200ff1077ac */ /* 0x000ee40008000800 */
[----:B---3--:R-:W-:-:S04]  /*0c20*/  UIADD3 UR4, UPT, UPT, -UR10, -0x2, UR16 ;  /* 0xfffffffe0a047890 */ /* 0x008fc8000fffe110 */
[----:B------:R-:W-:-:S06]  /*0c30*/  UISETP.GE.U32.AND UP0, UPT, UR4, 0x3, UPT ;  /* 0x000000030400788c */ /* 0x000fcc000bf06070 */
[----:B------:R-:W-:-:S13]  /*0c40*/  PLOP3.LUT P0, PT, PT, PT, UP0, 0x80, 0x8 ;  /* 0x000000000008781c */ /* 0x000fda0003f0f008 */
[----:B------:R-:W-:Y:S05]  /*0c50*/  @!P0 EXIT ;  /* 0x000000000000894d */ /* 0x000fea0003800000 */
[----:B------:R-:W3:Y:S01]  /*0c60*/  LDCU.128 UR20, c[0x0][0x380] ;  /* 0x00007000ff1477ac */ /* 0x000ee20008000c00 */
[----:B------:R-:W5:Y:S01]  /*0c70*/  LDCU.64 UR18, c[0x0][0x398] ;  /* 0x00007300ff1277ac */ /* 0x000f620008000a00 */
[----:B------:R-:W-:Y:S01]  /*0c80*/  UMOV UR4, 0x8 ;  /* 0x0000000800047882 */ /* 0x000fe20000000000 */
[----:B------:R-:W-:Y:S01]  /*0c90*/  UMOV UR5, 0x0 ;  /* 0x0000000000057882 */ /* 0x000fe20000000000 */
[----:B------:R-:W-:Y:S02]  /*0ca0*/  UIADD3 UR10, UPT, UPT, UR8, -UR16, URZ ;  /* 0x80000010080a7290 */ /* 0x000fe4000fffe0ff */
[----:B------:R-:W-:-:S04]  /*0cb0*/  UIMAD.WIDE.U32 UR4, UR8, 0x4, UR4 ;  /* 0x00000004080478a5 */ /* 0x000fc8000f8e0004 */
[----:B---3--:R-:W-:Y:S02]  /*0cc0*/  UIADD3 UR12, UP0, UPT, UR4, UR20, URZ ;  /* 0x00000014040c7290 */ /* 0x008fe4000ff1e0ff */
[----:B------:R-:W-:Y:S02]  /*0cd0*/  UIADD3 UR6, UP1, UPT, UR4, UR22, URZ ;  /* 0x0000001604067290 */ /* 0x000fe4000ff3e0ff */
[----:B-----5:R-:W-:Y:S02]  /*0ce0*/  UIADD3 UR11, UP2, UPT, UR4, UR18, URZ ;  /* 0x00000012040b7290 */ /* 0x020fe4000ff5e0ff */
[----:B------:R-:W-:Y:S02]  /*0cf0*/  UIADD3.X UR13, UPT, UPT, UR5, UR21, URZ, UP0, !UPT ;  /* 0x00000015050d7290 */ /* 0x000fe400087fe4ff */
[----:B------:R-:W-:Y:S02]  /*0d00*/  UIADD3.X UR7, UPT, UPT, UR5, UR23, URZ, UP1, !UPT ;  /* 0x0000001705077290 */ /* 0x000fe40008ffe4ff */
[----:B------:R-:W-:-:S12]  /*0d10*/  UIADD3.X UR9, UPT, UPT, UR5, UR19, URZ, UP2, !UPT ;  /* 0x0000001305097290 */ /* 0x000fd800097fe4ff */
.L_x_153:
[----:B0--3--:R-:W-:Y:S01]  /*0d20*/  MOV R2, UR6 ;  /* 0x0000000600027c02 */ /* 0x009fe20008000f00 */
[----:B------:R-:W-:Y:S01]  /*0d30*/  IMAD.U32 R3, RZ, RZ, UR7 ;  /* 0x00000007ff037e24 */ /* 0x000fe2000f8e00ff */
[----:B------:R-:W-:Y:S01]  /*0d40*/  UMOV UR4, UR12 ;  /* 0x0000000c00047c82 */ /* 0x000fe20008000000 */
[----:B------:R-:W-:Y:S01]  /*0d50*/  UMOV UR5, UR13 ;  /* 0x0000000d00057c82 */ /* 0x000fe20008000000 */
[----:B------:R-:W-:Y:S02]  /*0d60*/  IMAD.U32 R10, RZ, RZ, UR4 ;  /* 0x00000004ff0a7e24 */ /* 0x000fe4000f8e00ff */
[----:B------:R-:W-:Y:S01]  /*0d70*/  IMAD.U32 R11, RZ, RZ, UR5 ;  /* 0x00000005ff0b7e24 */ /* 0x000fe2000f8e00ff */
[----:B------:R-:W3:Y:S04]  /*0d80*/  LDG.E.CONSTANT R0, desc[UR14][R2.64+-0x8] ;  /* 0xfffff80e02007981 */ /* 0x000ee8000c1e9900 */
[----:B------:R-:W5:Y:S01]  /*0d90*/  LDG.E.CONSTANT R10, desc[UR14][R10.64+-0x8] ;  /* 0xfffff80e0a0a7981 */ /* 0x000f62000c1e9900 */
[----:B------:R-:W-:Y:S01]  /*0da0*/  UIADD3 UR10, UPT, UPT, UR10, 0x4, URZ ;  /* 0x000000040a0a7890 */ /* 0x000fe2000fffe0ff */
[----:B------:R-:W-:-:S03]  /*0db0*/  UMOV UR8, UR11 ;  /* 0x0000000b00087c82 */ /* 0x000fc60008000000 */
[----:B------:R-:W-:Y:S01]  /*0dc0*/  UISETP.NE.AND UP3, UPT, UR10, URZ, UPT ;  /* 0x000000ff0a00728c */ /* 0x000fe2000bf65270 */
[----:B---3--:R-:W-:-:S04]  /*0dd0*/  FSETP.NE.AND P0, PT, |R0|, +INF , PT ;  /* 0x7f8000000000780b */ /* 0x008fc80003f05200 */
[----:B-----5:R-:W-:-:S13]  /*0de0*/  FSETP.EQU.OR P1, PT, |R10|, +INF , !P0 ;  /* 0x7f8000000a00780b */ /* 0x020fda000472a600 */
[----:B-12-4-:R-:W-:-:S06]  /*0df0*/  DSETP.EQU.OR P0, PT, |R16|, +INF , P1 ;  /* 0x7ff000001000742a */ /* 0x016fcc0000f0a600 */
        /* <DEDUP_REMOVED lines=8> */
[----:B------:R-:W-:Y:S02]  /*0e80*/  DFMA R6, R2, R2, R2 ;  /* 0x000000020206722b */ /* 0x000fe40000000002 */
[----:B------:R-:W0:Y:S06]  /*0e90*/  F2F.F64.F32 R2, R10 ;  /* 0x0000000a00027310 */ /* 0x000e2c0000201800 */
[----:B------:R-:W-:-:S08]  /*0ea0*/  DFMA R6, R4, R6, R4 ;  /* 0x000000060406722b */ /* 0x000fd00000000004 */
[C---:B------:R-:W-:Y:S02]  /*0eb0*/  DFMA R4, -R16.reuse, R6, 1 ;  /* 0x3ff000001004742b */ /* 0x040fe40000000106 */
[----:B0-----:R-:W-:-:S06]  /*0ec0*/  DADD R18, -R16, R2 ;  /* 0x0000000010127229 */ /* 0x001fcc0000000102 */
        /* <DEDUP_REMOVED lines=10> */
[----:B------:R-:W-:Y:S01]  /*0f70*/  MOV R2, R24 ;  /* 0x0000001800027202 */ /* 0x000fe20000000f00 */
[----:B------:R-:W-:-:S07]  /*0f80*/  IMAD.MOV.U32 R3, RZ, RZ, R25 ;  /* 0x000000ffff037224 */ /* 0x000fce00078e0019 */
.L_x_139:
[----:B------:R-:W-:-:S11]  /*0f90*/  DFMA R8, R8, R2, R8 ;  /* 0x000000020808722b */ /* 0x000fd60000000008 */
.L_x_138:
[----:B------:R-:W0:Y:S01]  /*0fa0*/  F2F.F32.F64 R5, R8 ;  /* 0x0000000800057310 */ /* 0x000e220000301000 */
[----:B------:R-:W-:Y:S02]  /*0fb0*/  IMAD.U32 R2, RZ, RZ, UR8 ;  /* 0x00000008ff027e24 */ /* 0x000fe4000f8e00ff */
[----:B------:R-:W-:-:S05]  /*0fc0*/  IMAD.U32 R3, RZ, RZ, UR9 ;  /* 0x00000009ff037e24 */ /* 0x000fca000f8e00ff */
[----:B------:R1:W2:Y:S01]  /*0fd0*/  F2F.F64.F32 R16, R10 ;  /* 0x0000000a00107310 */ /* 0x0002a20000201800 */
[----:B0-----:R1:W-:Y:S01]  /*0fe0*/  STG.E desc[UR14][R2.64+-0x8], R5 ;  /* 0xfffff80502007986 */ /* 0x0013e2000c10190e */
[----:B------:R-:W-:Y:S05]  /*0ff0*/  BRA `(.L_x_140) ;  /* 0x0000000000207947 */ /* 0x000fea0003800000 */
.L_x_137:
[----:B------:R-:W-:Y:S01]  /*1000*/  IMAD.MOV.U32 R5, RZ, RZ, 0x7fc00000 ;  /* 0x7fc00000ff057424 */ /* 0x000fe200078e00ff */
[----:B------:R-:W-:Y:S01]  /*1010*/  MOV R2, UR8 ;  /* 0x0000000800027c02 */ /* 0x000fe20008000f00 */
[----:B------:R-:W-:Y:S01]  /*1020*/  IMAD.U32 R3, RZ, RZ, UR9 ;  /* 0x00000009ff037e24 */ /* 0x000fe2000f8e00ff */
[----:B------:R0:W3:Y:S01]  /*1030*/  @!P1 F2F.F64.F32 R16, R10 ;  /* 0x0000000a00109310 */ /* 0x0000e20000201800 */
[----:B------:R-:W-:Y:S02]  /*1040*/  IMAD.MOV.U32 R12, RZ, RZ, R6 ;  /* 0x000000ffff0c7224 */ /* 0x000fe400078e0006 */
[----:B------:R-:W-:Y:S01]  /*1050*/  IMAD.MOV.U32 R13, RZ, RZ, R7 ;  /* 0x000000ffff0d7224 */ /* 0x000fe200078e0007 */
[----:B------:R0:W-:Y:S05]  /*1060*/  STG.E desc[UR14][R2.64+-0x8], R5 ;  /* 0xfffff80502007986 */ /* 0x0001ea000c10190e */
[----:B------:R0:W4:Y:S02]  /*1070*/  @!P1 F2F.F64.F32 R12, R0 ;  /* 0x00000000000c9310 */ /* 0x0001240000201800 */
.L_x_140:
[----:B01----:R-:W-:Y:S01]  /*1080*/  IMAD.U32 R2, RZ, RZ, UR6 ;  /* 0x00000006ff027e24 */ /* 0x003fe2000f8e00ff */
[----:B------:R-:W-:Y:S01]  /*1090*/  MOV R3, UR7 ;  /* 0x0000000700037c02 */ /* 0x000fe20008000f00 */
[----:B------:R-:W-:Y:S02]  /*10a0*/  IMAD.U32 R10, RZ, RZ, UR4 ;  /* 0x00000004ff0a7e24 */ /* 0x000fe4000f8e00ff */
[----:B------:R-:W-:Y:S02]  /*10b0*/  IMAD.U32 R11, RZ, RZ, UR5 ;  /* 0x00000005ff0b7e24 */ /* 0x000fe4000f8e00ff */
[----:B------:R-:W5:Y:S04]  /*10c0*/  LDG.E.CONSTANT R0, desc[UR14][R2.64+-0x4] ;  /* 0xfffffc0e02007981 */ /* 0x000f68000c1e9900 */
[----:B------:R-:W2:Y:S01]  /*10d0*/  LDG.E.CONSTANT R10, desc[UR14][R10.64+-0x4] ;  /* 0xfffffc0e0a0a7981 */ /* 0x000ea2000c1e9900 */
        /* <DEDUP_REMOVED lines=28> */
.L_x_143:
[----:B------:R-:W-:-:S11]  /*12a0*/  DFMA R8, R8, R2, R8 ;  /* 0x000000020808722b */ /* 0x000fd60000000008 */
.L_x_142:
[----:B------:R-:W0:Y:S01]  /*12b0*/  F2F.F32.F64 R5, R8 ;  /* 0x0000000800057310 */ /* 0x000e220000301000 */
[----:B------:R-:W-:Y:S02]  /*12c0*/  IMAD.U32 R2, RZ, RZ, UR8 ;  /* 0x00000008ff027e24 */ /* 0x000fe4000f8e00ff */
[----:B------:R-:W-:-:S05]  /*12d0*/  IMAD.U32 R3, RZ, RZ, UR9 ;  /* 0x00000009ff037e24 */ /* 0x000fca000f8e00ff */
[----:B------:R3:W4:Y:S01]  /*12e0*/  F2F.F64.F32 R16, R10 ;  /* 0x0000000a00107310 */ /* 0x0007220000201800 */
[----:B0-----:R3:W-:Y:S01]  /*12f0*/  STG.E desc[UR14][R2.64+-0x4], R5 ;  /* 0xfffffc0502007986 */ /* 0x0017e2000c10190e */
[----:B------:R-:W-:Y:S05]  /*1300*/  BRA `(.L_x_144) ;  /* 0x0000000000207947 */ /* 0x000fea0003800000 */
.L_x_141:
[----:B------:R-:W-:Y:S01]  /*1310*/  IMAD.MOV.U32 R5, RZ, RZ, 0x7fc00000 ;  /* 0x7fc00000ff057424 */ /* 0x000fe200078e00ff */
[----:B------:R-:W-:Y:S01]  /*1320*/  MOV R3, UR9 ;  /* 0x0000000900037c02 */ /* 0x000fe20008000f00 */
[----:B------:R-:W-:Y:S01]  /*1330*/  IMAD.U32 R2, RZ, RZ, UR8 ;  /* 0x00000008ff027e24 */ /* 0x000fe2000f8e00ff */
[----:B------:R0:W1:Y:S01]  /*1340*/  @!P1 F2F.F64.F32 R16, R10 ;  /* 0x0000000a00109310 */ /* 0x0000620000201800 */
[----:B------:R-:W-:Y:S02]  /*1350*/  IMAD.MOV.U32 R6, RZ, RZ, R12 ;  /* 0x000000ffff067224 */ /* 0x000fe400078e000c */
[----:B------:R-:W-:Y:S01]  /*1360*/  IMAD.MOV.U32 R7, RZ, RZ, R13 ;  /* 0x000000ffff077224 */ /* 0x000fe200078e000d */
[----:B------:R0:W-:Y:S05]  /*1370*/  STG.E desc[UR14][R2.64+-0x4], R5 ;  /* 0xfffffc0502007986 */ /* 0x0001ea000c10190e */
[----:B------:R0:W2:Y:S02]  /*1380*/  @!P1 F2F.F64.F32 R6, R0 ;  /* 0x0000000000069310 */ /* 0x0000a40000201800 */
.L_x_144:
[----:B0--3--:R-:W-:Y:S01]  /*1390*/  IMAD.U32 R2, RZ, RZ, UR6 ;  /* 0x00000006ff027e24 */ /* 0x009fe2000f8e00ff */
[----:B------:R-:W-:Y:S01]  /*13a0*/  MOV R12, UR4 ;  /* 0x00000004000c7c02 */ /* 0x000fe20008000f00 */
[----:B------:R-:W-:Y:S02]  /*13b0*/  IMAD.U32 R3, RZ, RZ, UR7 ;  /* 0x00000007ff037e24 */ /* 0x000fe4000f8e00ff */
[----:B------:R-:W-:-:S03]  /*13c0*/  IMAD.U32 R13, RZ, RZ, UR5 ;  /* 0x00000005ff0d7e24 */ /* 0x000fc6000f8e00ff */
        /* <DEDUP_REMOVED lines=28> */
[----:B------:R-:W-:Y:S02]  /*1590*/  IMAD.MOV.U32 R2, RZ, RZ, R24 ;  /* 0x000000ffff027224 */ /* 0x000fe400078e0018 */
[----:B------:R-:W-:-:S07]  /*15a0*/  IMAD.MOV.U32 R3, RZ, RZ, R25 ;  /* 0x000000ffff037224 */ /* 0x000fce00078e0019 */
.L_x_147:
[----:B------:R-:W-:-:S11]  /*15b0*/  DFMA R8, R8, R2, R8 ;  /* 0x000000020808722b */ /* 0x000fd60000000008 */
.L_x_146:
[----:B------:R-:W0:Y:S01]  /*15c0*/  F2F.F32.F64 R5, R8 ;  /* 0x0000000800057310 */ /* 0x000e220000301000 */
[----:B------:R-:W-:Y:S01]  /*15d0*/  MOV R2, UR8 ;  /* 0x0000000800027c02 */ /* 0x000fe20008000f00 */
[----:B------:R-:W-:-:S06]  /*15e0*/  IMAD.U32 R3, RZ, RZ, UR9 ;  /* 0x00000009ff037e24 */ /* 0x000fcc000f8e00ff */
[----:B------:R1:W2:Y:S01]  /*15f0*/  F2F.F64.F32 R16, R12 ;  /* 0x0000000c00107310 */ /* 0x0002a20000201800 */
[----:B0-----:R1:W-:Y:S01]  /*1600*/  STG.E desc[UR14][R2.64], R5 ;  /* 0x0000000502007986 */ /* 0x0013e2000c10190e */
[----:B------:R-:W-:Y:S05]  /*1610*/  BRA `(.L_x_148) ;  /* 0x0000000000207947 */ /* 0x000fea0003800000 */
.L_x_145:
[----:B------:R-:W-:Y:S01]  /*1620*/  IMAD.MOV.U32 R5, RZ, RZ, 0x7fc00000 ;  /* 0x7fc00000ff057424 */ /* 0x000fe200078e00ff */
[----:B------:R-:W-:Y:S01]  /*1630*/  MOV R10, R6 ;  /* 0x00000006000a7202 */ /* 0x000fe20000000f00 */
[----:B------:R-:W-:Y:S01]  /*1640*/  IMAD.U32 R2, RZ, RZ, UR8 ;  /* 0x00000008ff027e24 */ /* 0x000fe2000f8e00ff */
[----:B------:R0:W3:Y:S01]  /*1650*/  @!P1 F2F.F64.F32 R16, R12 ;  /* 0x0000000c00109310 */ /* 0x0000e20000201800 */
[----:B------:R-:W-:Y:S02]  /*1660*/  IMAD.U32 R3, RZ, RZ, UR9 ;  /* 0x00000009ff037e24 */ /* 0x000fe4000f8e00ff */
[----:B------:R-:W-:-:S03]  /*1670*/  IMAD.MOV.U32 R11, RZ, RZ, R7 ;  /* 0x000000ffff0b7224 */ /* 0x000fc600078e0007 */
[----:B------:R0:W-:Y:S03]  /*1680*/  STG.E desc[UR14][R2.64], R5 ;  /* 0x0000000502007986 */ /* 0x0001e6000c10190e */
[----:B------:R0:W4:Y:S02]  /*1690*/  @!P1 F2F.F64.F32 R10, R0 ;  /* 0x00000000000a9310 */ /* 0x0001240000201800 */
.L_x_148:
[----:B01----:R-:W-:Y:S01]  /*16a0*/  IMAD.U32 R2, RZ, RZ, UR6 ;  /* 0x00000006ff027e24 */ /* 0x003fe2000f8e00ff */
[----:B------:R-:W-:Y:S01]  /*16b0*/  MOV R13, UR5 ;  /* 0x00000005000d7c02 */ /* 0x000fe20008000f00 */
[----:B------:R-:W-:Y:S02]  /*16c0*/  IMAD.U32 R3, RZ, RZ, UR7 ;  /* 0x00000007ff037e24 */ /* 0x000fe4000f8e00ff */
[----:B------:R-:W-:-:S03]  /*16d0*/  IMAD.U32 R12, RZ, RZ, UR4 ;  /* 0x00000004ff0c7e24 */ /* 0x000fc6000f8e00ff */
        /* <DEDUP_REMOVED lines=30> */
.L_x_151:
[----:B------:R-:W-:-:S11]  /*18c0*/  DFMA R8, R8, R2, R8 ;  /* 0x000000020808722b */ /* 0x000fd60000000008 */
.L_x_150:
[----:B------:R-:W0:Y:S01]  /*18d0*/  F2F.F32.F64 R5, R8 ;  /* 0x0000000800057310 */ /* 0x000e220000301000 */
[----:B------:R-:W-:Y:S01]  /*18e0*/  IMAD.U32 R2, RZ, RZ, UR8 ;  /* 0x00000008ff027e24 */ /* 0x000fe2000f8e00ff */
[----:B------:R-:W-:-:S06]  /*18f0*/  MOV R3, UR9 ;  /* 0x0000000900037c02 */ /* 0x000fcc0008000f00 */
[----:B------:R3:W4:Y:S01]  /*1900*/  F2F.F64.F32 R16, R12 ;  /* 0x0000000c00107310 */ /* 0x0007220000201800 */
[----:B0-----:R3:W-:Y:S01]  /*1910*/  STG.E desc[UR14][R2.64+0x4], R5 ;  /* 0x0000040502007986 */ /* 0x0017e2000c10190e */
[----:B------:R-:W-:Y:S05]  /*1920*/  BRA `(.L_x_152) ;  /* 0x0000000000207947 */ /* 0x000fea0003800000 */
.L_x_149:
[----:B------:R-:W-:Y:S01]  /*1930*/  IMAD.MOV.U32 R5, RZ, RZ, 0x7fc00000 ;  /* 0x7fc00000ff057424 */ /* 0x000fe200078e00ff */
[----:B------:R-:W-:Y:S01]  /*1940*/  MOV R7, R11 ;  /* 0x0000000b00077202 */ /* 0x000fe20000000f00 */
[----:B------:R-:W-:Y:S01]  /*1950*/  IMAD.U32 R2, RZ, RZ, UR8 ;  /* 0x00000008ff027e24 */ /* 0x000fe2000f8e00ff */
[----:B------:R0:W1:Y:S01]  /*1960*/  @!P1 F2F.F64.F32 R16, R12 ;  /* 0x0000000c00109310 */ /* 0x0000620000201800 */
[----:B------:R-:W-:Y:S02]  /*1970*/  IMAD.U32 R3, RZ, RZ, UR9 ;  /* 0x00000009ff037e24 */ /* 0x000fe4000f8e00ff */
[----:B------:R-:W-:-:S03]  /*1980*/  IMAD.MOV.U32 R6, RZ, RZ, R10 ;  /* 0x000000ffff067224 */ /* 0x000fc600078e000a */
[----:B------:R0:W-:Y:S03]  /*1990*/  STG.E desc[UR14][R2.64+0x4], R5 ;  /* 0x0000040502007986 */ /* 0x0001e6000c10190e */
[----:B------:R0:W2:Y:S02]  /*19a0*/  @!P1 F2F.F64.F32 R6, R0 ;  /* 0x0000000000069310 */ /* 0x0000a40000201800 */
.L_x_152:
[----:B------:R-:W-:Y:S02]  /*19b0*/  UIADD3 UR12, UP0, UPT, UR4, 0x10, URZ ;  /* 0x00000010040c7890 */ /* 0x000fe4000ff1e0ff */
[----:B------:R-:W-:Y:S02]  /*19c0*/  UIADD3 UR6, UP1, UPT, UR6, 0x10, URZ ;  /* 0x0000001006067890 */ /* 0x000fe4000ff3e0ff */
[----:B------:R-:W-:Y:S02]  /*19d0*/  UIADD3 UR11, UP2, UPT, UR8, 0x10, URZ ;  /* 0x00000010080b7890 */ /* 0x000fe4000ff5e0ff */
[----:B------:R-:W-:Y:S02]  /*19e0*/  UIADD3.X UR13, UPT, UPT, URZ, UR5, URZ, UP0, !UPT ;  /* 0x00000005ff0d7290 */ /* 0x000fe400087fe4ff */
[----:B------:R-:W-:Y:S02]  /*19f0*/  UIADD3.X UR7, UPT, UPT, URZ, UR7, URZ, UP1, !UPT ;  /* 0x00000007ff077290 */ /* 0x000fe40008ffe4ff */
[----:B------:R-:W-:Y:S01]  /*1a00*/  UIADD3.X UR9, UPT, UPT, URZ, UR9, URZ, UP2, !UPT ;  /* 0x00000009ff097290 */ /* 0x000fe200097fe4ff */
[----:B------:R-:W-:Y:S11]  /*1a10*/  BRA.U UP3, `(.L_x_153) ;  /* 0xfffffff103c07547 */ /* 0x000ff6000b83ffff */
[----:B------:R-:W-:Y:S05]  /*1a20*/  EXIT ;  /* 0x000000000000794d */ /* 0x000fea0003800000 */
        .weak           $__internal_3_$__cuda_sm20_div_rn_f64_full
        .type           $__internal_3_$__cuda_sm20_div_rn_f64_full,@function
        .size           $__internal_3_$__cuda_sm20_div_rn_f64_full,(.L_x_163 - $__internal_3_$__cuda_sm20_div_rn_f64_full)
$__internal_3_$__cuda_sm20_div_rn_f64_full:
[C---:B------:R-:W-:Y:S01]  /*1a30*/  FSETP.GEU.AND P0, PT, |R17|.reuse, 1.469367938527859385e-39, PT ;  /* 0x001000001100780b */ /* 0x040fe20003f0e200 */
[----:B------:R-:W-:Y:S01]  /*1a40*/  IMAD.MOV.U32 R2, RZ, RZ, 0x1 ;  /* 0x00000001ff027424 */ /* 0x000fe200078e00ff */
[C---:B------:R-:W-:Y:S02]  /*1a50*/  LOP3.LUT R14, R17.reuse, 0x800fffff, RZ, 0xc0, !PT ;  /* 0x800fffff110e7812 */ /* 0x040fe400078ec0ff */
[----:B------:R-:W-:Y:S02]  /*1a60*/  LOP3.LUT R5, R17, 0x7ff00000, RZ, 0xc0, !PT ;  /* 0x7ff0000011057812 */ /* 0x000fe400078ec0ff */
[----:B------:R-:W-:Y:S01]  /*1a70*/  LOP3.LUT R15, R14, 0x3ff00000, RZ, 0xfc, !PT ;  /* 0x3ff000000e0f7812 */ /* 0x000fe200078efcff */
[----:B------:R-:W-:Y:S01]  /*1a80*/  IMAD.MOV.U32 R14, RZ, RZ, R16 ;  /* 0x000000ffff0e7224 */ /* 0x000fe200078e0010 */
[----:B------:R-:W-:-:S05]  /*1a90*/  MOV R20, R18 ;  /* 0x0000001200147202 */ /* 0x000fca0000000f00 */
[----:B------:R-:W-:-:S06]  /*1aa0*/  @!P0 DMUL R14, R16, 8.98846567431157953865e+307 ;  /* 0x7fe00000100e8828 */ /* 0x000fcc0000000000 */
[----:B------:R-:W0:Y:S02]  /*1ab0*/  MUFU.RCP64H R3, R15 ;  /* 0x0000000f00037308 */ /* 0x000e240000001800 */
[----:B0-----:R-:W-:-:S08]  /*1ac0*/  DFMA R24, R2, -R14, 1 ;  /* 0x3ff000000218742b */ /* 0x001fd0000000080e */
[----:B------:R-:W-:-:S08]  /*1ad0*/  DFMA R24, R24, R24, R24 ;  /* 0x000000181818722b */ /* 0x000fd00000000018 */
[----:B------:R-:W-:Y:S01]  /*1ae0*/  DFMA R24, R2, R24, R2 ;  /* 0x000000180218722b */ /* 0x000fe20000000002 */
[----:B------:R-:W-:Y:S01]  /*1af0*/  LOP3.LUT R2, R19, 0x7ff00000, RZ, 0xc0, !PT ;  /* 0x7ff0000013027812 */ /* 0x000fe200078ec0ff */
[----:B------:R-:W-:-:S03]  /*1b00*/  IMAD.MOV.U32 R3, RZ, RZ, 0x1ca00000 ;  /* 0x1ca00000ff037424 */ /* 0x000fc600078e00ff */
[----:B------:R-:W-:Y:S01]  /*1b10*/  ISETP.GE.U32.AND P1, PT, R2, R5, PT ;  /* 0x000000050200720c */ /* 0x000fe20003f26070 */
[----:B------:R-:W-:Y:S02]  /*1b20*/  IMAD.MOV.U32 R4, RZ, RZ, R2 ;  /* 0x000000ffff047224 */ /* 0x000fe400078e0002 */
[----:B------:R-:W-:Y:S01]  /*1b30*/  DFMA R22, R24, -R14, 1 ;  /* 0x3ff000001816742b */ /* 0x000fe2000000080e */
[----:B------:R-:W-:Y:S02]  /*1b40*/  SEL R21, R3, 0x63400000, !P1 ;  /* 0x6340000003157807 */ /* 0x000fe40004800000 */
[----:B------:R-:W-:Y:S02]  /*1b50*/  FSETP.GEU.AND P1, PT, |R19|, 1.469367938527859385e-39, PT ;  /* 0x001000001300780b */ /* 0x000fe40003f2e200 */
[----:B------:R-:W-:-:S03]  /*1b60*/  LOP3.LUT R21, R21, 0x800fffff, R19, 0xf8, !PT ;  /* 0x800fffff15157812 */ /* 0x000fc600078ef813 */
[----:B------:R-:W-:-:S08]  /*1b70*/  DFMA R24, R24, R22, R24 ;  /* 0x000000161818722b */ /* 0x000fd00000000018 */
[----:B------:R-:W-:Y:S05]  /*1b80*/  @P1 BRA `(.L_x_154) ;  /* 0x0000000000201947 */ /* 0x000fea0003800000 */
[----:B------:R-:W-:Y:S01]  /*1b90*/  LOP3.LUT R23, R17, 0x7ff00000, RZ, 0xc0, !PT ;  /* 0x7ff0000011177812 */ /* 0x000fe200078ec0ff */
[----:B------:R-:W-:-:S03]  /*1ba0*/  IMAD.MOV.U32 R22, RZ, RZ, RZ ;  /* 0x000000ffff167224 */ /* 0x000fc600078e00ff */
[----:B------:R-:W-:-:S04]  /*1bb0*/  ISETP.GE.U32.AND P1, PT, R2, R23, PT ;  /* 0x000000170200720c */ /* 0x000fc80003f26070 */
[----:B------:R-:W-:-:S04]  /*1bc0*/  SEL R23, R3, 0x63400000, !P1 ;  /* 0x6340000003177807 */ /* 0x000fc80004800000 */
[----:B------:R-:W-:-:S04]  /*1bd0*/  LOP3.LUT R23, R23, 0x80000000, R19, 0xf8, !PT ;  /* 0x8000000017177812 */ /* 0x000fc800078ef813 */
[----:B------:R-:W-:-:S06]  /*1be0*/  LOP3.LUT R23, R23, 0x100000, RZ, 0xfc, !PT ;  /* 0x0010000017177812 */ /* 0x000fcc00078efcff */
[----:B------:R-:W-:-:S10]  /*1bf0*/  DFMA R20, R20, 2, -R22 ;  /* 0x400000001414782b */ /* 0x000fd40000000816 */
[----:B------:R-:W-:-:S07]  /*1c00*/  LOP3.LUT R4, R21, 0x7ff00000, RZ, 0xc0, !PT ;  /* 0x7ff0000015047812 */ /* 0x000fce00078ec0ff */
.L_x_154:
[----:B------:R-:W-:Y:S01]  /*1c10*/  DMUL R28, R24, R20 ;  /* 0x00000014181c7228 */ /* 0x000fe20000000000 */
[----:B------:R-:W-:-:S07]  /*1c20*/  @!P0 LOP3.LUT R5, R15, 0x7ff00000, RZ, 0xc0, !PT ;  /* 0x7ff000000f058812 */ /* 0x000fce00078ec0ff */
[----:B------:R-:W-:-:S08]  /*1c30*/  DFMA R22, R28, -R14, R20 ;  /* 0x8000000e1c16722b */ /* 0x000fd00000000014 */
[----:B------:R-:W-:Y:S01]  /*1c40*/  DFMA R22, R24, R22, R28 ;  /* 0x000000161816722b */ /* 0x000fe2000000001c */
[----:B------:R-:W-:Y:S02]  /*1c50*/  VIADD R24, R4, 0xffffffff ;  /* 0xffffffff04187836 */ /* 0x000fe40000000000 */
[----:B------:R-:W-:-:S03]  /*1c60*/  VIADD R25, R5, 0xffffffff ;  /* 0xffffffff05197836 */ /* 0x000fc60000000000 */
[----:B------:R-:W-:-:S04]  /*1c70*/  ISETP.GT.U32.AND P0, PT, R24, 0x7feffffe, PT ;  /* 0x7feffffe1800780c */ /* 0x000fc80003f04070 */
        /* <DEDUP_REMOVED lines=8> */
[----:B------:R-:W-:-:S03]  /*1d00*/  IMAD.MOV.U32 R4, RZ, RZ, RZ ;  /* 0x000000ffff047224 */ /* 0x000fc600078e00ff */
[----:B------:R-:W-:-:S06]  /*1d10*/  IADD3 R5, PT, PT, R3, 0x7fe00000, RZ ;  /* 0x7fe0000003057810 */ /* 0x000fcc0007ffe0ff */
        /* <DEDUP_REMOVED lines=17> */
[----:B------:R-:W-:Y:S01]  /*1e30*/  FSEL R25, R17, R25, !P0 ;  /* 0x0000001911197208 */ /* 0x000fe20004000000 */
[----:B------:R-:W-:Y:S06]  /*1e40*/  BRA `(.L_x_156) ;  /* 0x0000000000547947 */ /* 0x000fec0003800000 */
.L_x_155:
        /* <DEDUP_REMOVED lines=16> */
.L_x_158:
[----:B------:R-:W-:Y:S02]  /*1f50*/  LOP3.LUT R25, R17, 0x80000, RZ, 0xfc, !PT ;  /* 0x0008000011197812 */ /* 0x000fe400078efcff */
[----:B------:R-:W-:Y:S01]  /*1f60*/  MOV R24, R16 ;  /* 0x0000001000187202 */ /* 0x000fe20000000f00 */
[----:B------:R-:W-:Y:S06]  /*1f70*/  BRA `(.L_x_156) ;  /* 0x0000000000087947 */ /* 0x000fec0003800000 */
.L_x_157:
[----:B------:R-:W-:Y:S01]  /*1f80*/  LOP3.LUT R25, R19, 0x80000, RZ, 0xfc, !PT ;  /* 0x0008000013197812 */ /* 0x000fe200078efcff */
[----:B------:R-:W-:-:S07]  /*1f90*/  IMAD.MOV.U32 R24, RZ, RZ, R18 ;  /* 0x000000ffff187224 */ /* 0x000fce00078e0012 */
.L_x_156:
[----:B------:R-:W-:Y:S02]  /*1fa0*/  IMAD.MOV.U32 R2, RZ, RZ, R0 ;  /* 0x000000ffff027224 */ /* 0x000fe400078e0000 */
[----:B------:R-:W-:-:S04]  /*1fb0*/  IMAD.MOV.U32 R3, RZ, RZ, 0x0 ;  /* 0x00000000ff037424 */ /* 0x000fc800078e00ff */
[----:B------:R-:W-:Y:S05]  /*1fc0*/  RET.REL.NODEC R2 `(pvi_build_scale_f32) ;  /* 0xffffffe0020c7950 */ /* 0x000fea0003c3ffff */
.L_x_159:
        /* <DEDUP_REMOVED lines=11> */
.L_x_163:


//--------------------- .nv.shared.reserved.0     --------------------------
	.section	.nv.shared.reserved.0,"aw",@nobits
	.weak		__nv_reservedSMEM_offset_0_alias
	.size		__nv_reservedSMEM_offset_0_alias, 0, 64
	.other		__nv_reservedSMEM_offset_0_alias,@"STO_CUDA_RESERVED_SHARED STV_DEFAULT"
__nv_reservedSMEM_offset_0_alias:
	.zero		0
	.zero		64


//--------------------- .nv.constant0.pvi_many_series_one_param_f32 --------------------------
	.section	.nv.constant0.pvi_many_series_one_param_f32,"a",@progbits
	.sectionflags	@""
	.align	4
.nv.constant0.pvi_many_series_one_param_f32:
	.zero		944


//--------------------- .nv.constant0.pvi_apply_batch_direct_f32 --------------------------
	.section	.nv.constant0.pvi_apply_batch_direct_f32,"a",@progbits
	.sectionflags	@""
	.align	4
.nv.constant0.pvi_apply_batch_direct_f32:
	.zero		944


//--------------------- .nv.constant0.pvi_apply_scale_batch_f32 --------------------------
	.section	.nv.constant0.pvi_apply_scale_batch_f32,"a",@progbits
	.sectionflags	@""
	.align	4
.nv.constant0.pvi_apply_scale_batch_f32:
	.zero		936


//--------------------- .nv.constant0.pvi_build_scale_warp16_f32 --------------------------
	.section	.nv.constant0.pvi_build_scale_warp16_f32,"a",@progbits
	.sectionflags	@""
	.align	4
.nv.constant0.pvi_build_scale_warp16_f32:
	.zero		928


//--------------------- .nv.constant0.pvi_build_scale_f32 --------------------------
	.section	.nv.constant0.pvi_build_scale_f32,"a",@progbits
	.sectionflags	@""
	.align	4
.nv.constant0.pvi_build_scale_f32:
	.zero		928


//--------------------- SYMBOLS --------------------------

	.type		.nv.reservedSmem.offset0,@object
	.size		.nv.reservedSmem.offset0,0x4
